//
// Generated by NVIDIA NVVM Compiler
//
// Compiler Build ID: CL-36424714
// Cuda compilation tools, release 13.0, V13.0.88
// Based on NVVM 20.0.0
//

.version 9.0
.target sm_100
.address_size 64

	// .globl	_Z11imageKernelPfS_i
.global .align 4 .b8 __cudart_i2opi_f[24] = {65, 144, 67, 60, 153, 149, 98, 219, 192, 221, 52, 245, 209, 87, 39, 252, 41, 21, 68, 78, 110, 131, 249, 162};

.visible .entry _Z11imageKernelPfS_i(
	.param .u64 .ptr .align 1 _Z11imageKernelPfS_i_param_0,
	.param .u64 .ptr .align 1 _Z11imageKernelPfS_i_param_1,
	.param .u32 _Z11imageKernelPfS_i_param_2
)
{
	.local .align 4 .b8 	__local_depot0[28];
	.reg .b64 	%SP;
	.reg .b64 	%SPL;
	.reg .pred 	%p<67>;
	.reg .b32 	%r<322>;
	.reg .b32 	%f<200>;
	.reg .b64 	%rd<136>;
	.reg .b64 	%fd<17>;

	mov.u64 	%SPL, __local_depot0;
	ld.param.u64 	%rd31, [_Z11imageKernelPfS_i_param_0];
	ld.param.u64 	%rd32, [_Z11imageKernelPfS_i_param_1];
	ld.param.u32 	%r112, [_Z11imageKernelPfS_i_param_2];
	add.u64 	%rd1, %SPL, 0;
	add.u64 	%rd2, %SPL, 0;
	mov.u32 	%r113, %ctaid.x;
	mov.u32 	%r114, %ntid.x;
	mov.u32 	%r115, %tid.x;
	mad.lo.s32 	%r1, %r113, %r114, %r115;
	setp.ge.s32 	%p1, %r1, %r112;
	@%p1 bra 	$L__BB0_68;
	cvta.to.global.u64 	%rd35, %rd31;
	mul.wide.s32 	%rd36, %r1, 4;
	add.s64 	%rd37, %rd35, %rd36;
	ld.global.nc.f32 	%f191, [%rd37];
	mov.b32 	%r289, 0;
	mov.u64 	%rd114, __cudart_i2opi_f;
$L__BB0_2:
	.pragma "nounroll";
	mul.f32 	%f43, %f191, 0f3F22F983;
	cvt.rni.s32.f32 	%r297, %f43;
	cvt.rn.f32.s32 	%f44, %r297;
	fma.rn.f32 	%f45, %f44, 0fBFC90FDA, %f191;
	fma.rn.f32 	%f46, %f44, 0fB3A22168, %f45;
	fma.rn.f32 	%f193, %f44, 0fA7C234C5, %f46;
	abs.f32 	%f4, %f191;
	setp.ltu.f32 	%p2, %f4, 0f47CE4780;
	mov.u32 	%r293, %r297;
	mov.f32 	%f192, %f193;
	@%p2 bra 	$L__BB0_10;
	setp.neu.f32 	%p3, %f4, 0f7F800000;
	@%p3 bra 	$L__BB0_5;
	mov.f32 	%f49, 0f00000000;
	mul.rn.f32 	%f192, %f191, %f49;
	mov.b32 	%r293, 0;
	bra.uni 	$L__BB0_10;
$L__BB0_5:
	mov.b32 	%r4, %f191;
	shl.b32 	%r118, %r4, 8;
	or.b32  	%r5, %r118, -2147483648;
	mov.b64 	%rd128, 0;
	mov.b32 	%r290, 0;
	mov.u64 	%rd126, %rd114;
	mov.u64 	%rd127, %rd2;
$L__BB0_6:
	.pragma "nounroll";
	ld.global.nc.u32 	%r119, [%rd126];
	mad.wide.u32 	%rd40, %r119, %r5, %rd128;
	shr.u64 	%rd128, %rd40, 32;
	st.local.u32 	[%rd127], %rd40;
	add.s32 	%r290, %r290, 1;
	add.s64 	%rd127, %rd127, 4;
	add.s64 	%rd126, %rd126, 4;
	setp.ne.s32 	%p4, %r290, 6;
	@%p4 bra 	$L__BB0_6;
	shr.u32 	%r120, %r4, 23;
	st.local.u32 	[%rd2+24], %rd128;
	and.b32  	%r8, %r120, 31;
	and.b32  	%r121, %r120, 224;
	add.s32 	%r122, %r121, -128;
	shr.u32 	%r123, %r122, 5;
	mul.wide.u32 	%rd41, %r123, 4;
	sub.s64 	%rd9, %rd2, %rd41;
	ld.local.u32 	%r291, [%rd9+24];
	ld.local.u32 	%r292, [%rd9+20];
	setp.eq.s32 	%p5, %r8, 0;
	@%p5 bra 	$L__BB0_9;
	shf.l.wrap.b32 	%r291, %r292, %r291, %r8;
	ld.local.u32 	%r124, [%rd9+16];
	shf.l.wrap.b32 	%r292, %r124, %r292, %r8;
$L__BB0_9:
	shr.u32 	%r125, %r291, 30;
	shf.l.wrap.b32 	%r126, %r292, %r291, 2;
	shl.b32 	%r127, %r292, 2;
	shr.u32 	%r128, %r126, 31;
	add.s32 	%r129, %r128, %r125;
	neg.s32 	%r130, %r129;
	setp.lt.s32 	%p6, %r4, 0;
	selp.b32 	%r293, %r130, %r129, %p6;
	xor.b32  	%r131, %r126, %r4;
	shr.s32 	%r132, %r126, 31;
	xor.b32  	%r133, %r132, %r126;
	xor.b32  	%r134, %r132, %r127;
	cvt.u64.u32 	%rd42, %r133;
	shl.b64 	%rd43, %rd42, 32;
	cvt.u64.u32 	%rd44, %r134;
	or.b64  	%rd45, %rd43, %rd44;
	cvt.rn.f64.s64 	%fd1, %rd45;
	mul.f64 	%fd2, %fd1, 0d3BF921FB54442D19;
	cvt.rn.f32.f64 	%f47, %fd2;
	neg.f32 	%f48, %f47;
	setp.lt.s32 	%p7, %r131, 0;
	selp.f32 	%f192, %f48, %f47, %p7;
$L__BB0_10:
	setp.ltu.f32 	%p8, %f4, 0f47CE4780;
	mul.rn.f32 	%f50, %f192, %f192;
	and.b32  	%r136, %r293, 1;
	setp.eq.b32 	%p9, %r136, 1;
	selp.f32 	%f51, 0f3F800000, %f192, %p9;
	fma.rn.f32 	%f52, %f50, %f51, 0f00000000;
	fma.rn.f32 	%f53, %f50, 0f37CBAC00, 0fBAB607ED;
	selp.f32 	%f54, %f53, 0fB94D4153, %p9;
	selp.f32 	%f55, 0f3D2AAABB, 0f3C0885E4, %p9;
	fma.rn.f32 	%f56, %f54, %f50, %f55;
	selp.f32 	%f57, 0fBEFFFFFF, 0fBE2AAAA8, %p9;
	fma.rn.f32 	%f58, %f56, %f50, %f57;
	fma.rn.f32 	%f59, %f58, %f52, %f51;
	and.b32  	%r137, %r293, 2;
	setp.eq.s32 	%p10, %r137, 0;
	mov.f32 	%f60, 0f00000000;
	sub.f32 	%f61, %f60, %f59;
	selp.f32 	%f8, %f59, %f61, %p10;
	@%p8 bra 	$L__BB0_18;
	setp.neu.f32 	%p11, %f4, 0f7F800000;
	@%p11 bra 	$L__BB0_13;
	mov.f32 	%f64, 0f00000000;
	mul.rn.f32 	%f193, %f191, %f64;
	mov.b32 	%r297, 0;
	bra.uni 	$L__BB0_18;
$L__BB0_13:
	mov.b32 	%r17, %f191;
	shl.b32 	%r139, %r17, 8;
	or.b32  	%r18, %r139, -2147483648;
	mov.b64 	%rd129, 0;
	mov.b32 	%r294, 0;
$L__BB0_14:
	.pragma "nounroll";
	mul.wide.u32 	%rd47, %r294, 4;
	mov.u64 	%rd48, __cudart_i2opi_f;
	add.s64 	%rd49, %rd48, %rd47;
	ld.global.nc.u32 	%r140, [%rd49];
	mad.wide.u32 	%rd50, %r140, %r18, %rd129;
	shr.u64 	%rd129, %rd50, 32;
	add.s64 	%rd51, %rd1, %rd47;
	st.local.u32 	[%rd51], %rd50;
	add.s32 	%r294, %r294, 1;
	setp.ne.s32 	%p12, %r294, 6;
	@%p12 bra 	$L__BB0_14;
	shr.u32 	%r141, %r17, 23;
	st.local.u32 	[%rd1+24], %rd129;
	and.b32  	%r21, %r141, 31;
	and.b32  	%r142, %r141, 224;
	add.s32 	%r143, %r142, -128;
	shr.u32 	%r144, %r143, 5;
	mul.wide.u32 	%rd52, %r144, 4;
	sub.s64 	%rd12, %rd1, %rd52;
	ld.local.u32 	%r295, [%rd12+24];
	ld.local.u32 	%r296, [%rd12+20];
	setp.eq.s32 	%p13, %r21, 0;
	@%p13 bra 	$L__BB0_17;
	shf.l.wrap.b32 	%r295, %r296, %r295, %r21;
	ld.local.u32 	%r145, [%rd12+16];
	shf.l.wrap.b32 	%r296, %r145, %r296, %r21;
$L__BB0_17:
	shr.u32 	%r146, %r295, 30;
	shf.l.wrap.b32 	%r147, %r296, %r295, 2;
	shl.b32 	%r148, %r296, 2;
	shr.u32 	%r149, %r147, 31;
	add.s32 	%r150, %r149, %r146;
	neg.s32 	%r151, %r150;
	setp.lt.s32 	%p14, %r17, 0;
	selp.b32 	%r297, %r151, %r150, %p14;
	xor.b32  	%r152, %r147, %r17;
	shr.s32 	%r153, %r147, 31;
	xor.b32  	%r154, %r153, %r147;
	xor.b32  	%r155, %r153, %r148;
	cvt.u64.u32 	%rd53, %r154;
	shl.b64 	%rd54, %rd53, 32;
	cvt.u64.u32 	%rd55, %r155;
	or.b64  	%rd56, %rd54, %rd55;
	cvt.rn.f64.s64 	%fd3, %rd56;
	mul.f64 	%fd4, %fd3, 0d3BF921FB54442D19;
	cvt.rn.f32.f64 	%f62, %fd4;
	neg.f32 	%f63, %f62;
	setp.lt.s32 	%p15, %r152, 0;
	selp.f32 	%f193, %f63, %f62, %p15;
$L__BB0_18:
	add.s32 	%r157, %r297, 1;
	mul.rn.f32 	%f65, %f193, %f193;
	and.b32  	%r158, %r297, 1;
	setp.eq.b32 	%p16, %r158, 1;
	selp.f32 	%f66, %f193, 0f3F800000, %p16;
	fma.rn.f32 	%f67, %f65, %f66, 0f00000000;
	fma.rn.f32 	%f68, %f65, 0f37CBAC00, 0fBAB607ED;
	selp.f32 	%f69, 0fB94D4153, %f68, %p16;
	selp.f32 	%f70, 0f3C0885E4, 0f3D2AAABB, %p16;
	fma.rn.f32 	%f71, %f69, %f65, %f70;
	selp.f32 	%f72, 0fBE2AAAA8, 0fBEFFFFFF, %p16;
	fma.rn.f32 	%f73, %f71, %f65, %f72;
	fma.rn.f32 	%f74, %f73, %f67, %f66;
	and.b32  	%r159, %r157, 2;
	setp.eq.s32 	%p17, %r159, 0;
	mov.f32 	%f75, 0f00000000;
	sub.f32 	%f76, %f75, %f74;
	selp.f32 	%f77, %f74, %f76, %p17;
	mul.f32 	%f78, %f77, 0f3FC00000;
	fma.rn.f32 	%f79, %f8, 0f40000000, %f78;
	fma.rn.f32 	%f12, %f79, 0f3F7D70A4, 0f3C23D70A;
	mul.f32 	%f80, %f12, 0f3F22F983;
	cvt.rni.s32.f32 	%r305, %f80;
	cvt.rn.f32.s32 	%f81, %r305;
	fma.rn.f32 	%f82, %f81, 0fBFC90FDA, %f12;
	fma.rn.f32 	%f83, %f81, 0fB3A22168, %f82;
	fma.rn.f32 	%f195, %f81, 0fA7C234C5, %f83;
	abs.f32 	%f14, %f12;
	setp.ltu.f32 	%p18, %f14, 0f47CE4780;
	mov.u32 	%r301, %r305;
	mov.f32 	%f194, %f195;
	@%p18 bra 	$L__BB0_26;
	setp.eq.f32 	%p19, %f14, 0f7F800000;
	@%p19 bra 	$L__BB0_25;
	mov.b32 	%r31, %f12;
	shl.b32 	%r161, %r31, 8;
	or.b32  	%r32, %r161, -2147483648;
	mov.b64 	%rd130, 0;
	mov.b32 	%r298, 0;
$L__BB0_21:
	.pragma "nounroll";
	mul.wide.u32 	%rd58, %r298, 4;
	mov.u64 	%rd59, __cudart_i2opi_f;
	add.s64 	%rd60, %rd59, %rd58;
	ld.global.nc.u32 	%r162, [%rd60];
	mad.wide.u32 	%rd61, %r162, %r32, %rd130;
	shr.u64 	%rd130, %rd61, 32;
	add.s64 	%rd62, %rd2, %rd58;
	st.local.u32 	[%rd62], %rd61;
	add.s32 	%r298, %r298, 1;
	setp.ne.s32 	%p20, %r298, 6;
	@%p20 bra 	$L__BB0_21;
	shr.u32 	%r163, %r31, 23;
	st.local.u32 	[%rd2+24], %rd130;
	and.b32  	%r35, %r163, 31;
	and.b32  	%r164, %r163, 224;
	add.s32 	%r165, %r164, -128;
	shr.u32 	%r166, %r165, 5;
	mul.wide.u32 	%rd63, %r166, 4;
	sub.s64 	%rd15, %rd2, %rd63;
	ld.local.u32 	%r299, [%rd15+24];
	ld.local.u32 	%r300, [%rd15+20];
	setp.eq.s32 	%p21, %r35, 0;
	@%p21 bra 	$L__BB0_24;
	shf.l.wrap.b32 	%r299, %r300, %r299, %r35;
	ld.local.u32 	%r167, [%rd15+16];
	shf.l.wrap.b32 	%r300, %r167, %r300, %r35;
$L__BB0_24:
	shr.u32 	%r168, %r299, 30;
	shf.l.wrap.b32 	%r169, %r300, %r299, 2;
	shl.b32 	%r170, %r300, 2;
	shr.u32 	%r171, %r169, 31;
	add.s32 	%r172, %r171, %r168;
	neg.s32 	%r173, %r172;
	setp.lt.s32 	%p22, %r31, 0;
	selp.b32 	%r301, %r173, %r172, %p22;
	xor.b32  	%r174, %r169, %r31;
	shr.s32 	%r175, %r169, 31;
	xor.b32  	%r176, %r175, %r169;
	xor.b32  	%r177, %r175, %r170;
	cvt.u64.u32 	%rd64, %r176;
	shl.b64 	%rd65, %rd64, 32;
	cvt.u64.u32 	%rd66, %r177;
	or.b64  	%rd67, %rd65, %rd66;
	cvt.rn.f64.s64 	%fd5, %rd67;
	mul.f64 	%fd6, %fd5, 0d3BF921FB54442D19;
	cvt.rn.f32.f64 	%f84, %fd6;
	neg.f32 	%f85, %f84;
	setp.lt.s32 	%p23, %r174, 0;
	selp.f32 	%f194, %f85, %f84, %p23;
	bra.uni 	$L__BB0_26;
$L__BB0_25:
	mov.f32 	%f86, 0f00000000;
	mul.rn.f32 	%f194, %f12, %f86;
	mov.b32 	%r301, 0;
$L__BB0_26:
	setp.ltu.f32 	%p24, %f14, 0f47CE4780;
	mul.rn.f32 	%f87, %f194, %f194;
	and.b32  	%r179, %r301, 1;
	setp.eq.b32 	%p25, %r179, 1;
	selp.f32 	%f88, 0f3F800000, %f194, %p25;
	fma.rn.f32 	%f89, %f87, %f88, 0f00000000;
	fma.rn.f32 	%f90, %f87, 0f37CBAC00, 0fBAB607ED;
	selp.f32 	%f91, %f90, 0fB94D4153, %p25;
	selp.f32 	%f92, 0f3D2AAABB, 0f3C0885E4, %p25;
	fma.rn.f32 	%f93, %f91, %f87, %f92;
	selp.f32 	%f94, 0fBEFFFFFF, 0fBE2AAAA8, %p25;
	fma.rn.f32 	%f95, %f93, %f87, %f94;
	fma.rn.f32 	%f96, %f95, %f89, %f88;
	and.b32  	%r180, %r301, 2;
	setp.eq.s32 	%p26, %r180, 0;
	mov.f32 	%f97, 0f00000000;
	sub.f32 	%f98, %f97, %f96;
	selp.f32 	%f18, %f96, %f98, %p26;
	@%p24 bra 	$L__BB0_34;
	setp.eq.f32 	%p27, %f14, 0f7F800000;
	@%p27 bra 	$L__BB0_33;
	mov.b32 	%r44, %f12;
	shl.b32 	%r182, %r44, 8;
	or.b32  	%r45, %r182, -2147483648;
	mov.b64 	%rd131, 0;
	mov.b32 	%r302, 0;
$L__BB0_29:
	.pragma "nounroll";
	mul.wide.u32 	%rd69, %r302, 4;
	mov.u64 	%rd70, __cudart_i2opi_f;
	add.s64 	%rd71, %rd70, %rd69;
	ld.global.nc.u32 	%r183, [%rd71];
	mad.wide.u32 	%rd72, %r183, %r45, %rd131;
	shr.u64 	%rd131, %rd72, 32;
	add.s64 	%rd73, %rd1, %rd69;
	st.local.u32 	[%rd73], %rd72;
	add.s32 	%r302, %r302, 1;
	setp.ne.s32 	%p28, %r302, 6;
	@%p28 bra 	$L__BB0_29;
	shr.u32 	%r184, %r44, 23;
	st.local.u32 	[%rd1+24], %rd131;
	and.b32  	%r48, %r184, 31;
	and.b32  	%r185, %r184, 224;
	add.s32 	%r186, %r185, -128;
	shr.u32 	%r187, %r186, 5;
	mul.wide.u32 	%rd74, %r187, 4;
	sub.s64 	%rd18, %rd1, %rd74;
	ld.local.u32 	%r303, [%rd18+24];
	ld.local.u32 	%r304, [%rd18+20];
	setp.eq.s32 	%p29, %r48, 0;
	@%p29 bra 	$L__BB0_32;
	shf.l.wrap.b32 	%r303, %r304, %r303, %r48;
	ld.local.u32 	%r188, [%rd18+16];
	shf.l.wrap.b32 	%r304, %r188, %r304, %r48;
$L__BB0_32:
	shr.u32 	%r189, %r303, 30;
	shf.l.wrap.b32 	%r190, %r304, %r303, 2;
	shl.b32 	%r191, %r304, 2;
	shr.u32 	%r192, %r190, 31;
	add.s32 	%r193, %r192, %r189;
	neg.s32 	%r194, %r193;
	setp.lt.s32 	%p30, %r44, 0;
	selp.b32 	%r305, %r194, %r193, %p30;
	xor.b32  	%r195, %r190, %r44;
	shr.s32 	%r196, %r190, 31;
	xor.b32  	%r197, %r196, %r190;
	xor.b32  	%r198, %r196, %r191;
	cvt.u64.u32 	%rd75, %r197;
	shl.b64 	%rd76, %rd75, 32;
	cvt.u64.u32 	%rd77, %r198;
	or.b64  	%rd78, %rd76, %rd77;
	cvt.rn.f64.s64 	%fd7, %rd78;
	mul.f64 	%fd8, %fd7, 0d3BF921FB54442D19;
	cvt.rn.f32.f64 	%f99, %fd8;
	neg.f32 	%f100, %f99;
	setp.lt.s32 	%p31, %r195, 0;
	selp.f32 	%f195, %f100, %f99, %p31;
	bra.uni 	$L__BB0_34;
$L__BB0_33:
	mov.f32 	%f101, 0f00000000;
	mul.rn.f32 	%f195, %f12, %f101;
	mov.b32 	%r305, 0;
$L__BB0_34:
	add.s32 	%r200, %r305, 1;
	mul.rn.f32 	%f102, %f195, %f195;
	and.b32  	%r201, %r305, 1;
	setp.eq.b32 	%p32, %r201, 1;
	selp.f32 	%f103, %f195, 0f3F800000, %p32;
	fma.rn.f32 	%f104, %f102, %f103, 0f00000000;
	fma.rn.f32 	%f105, %f102, 0f37CBAC00, 0fBAB607ED;
	selp.f32 	%f106, 0fB94D4153, %f105, %p32;
	selp.f32 	%f107, 0f3C0885E4, 0f3D2AAABB, %p32;
	fma.rn.f32 	%f108, %f106, %f102, %f107;
	selp.f32 	%f109, 0fBE2AAAA8, 0fBEFFFFFF, %p32;
	fma.rn.f32 	%f110, %f108, %f102, %f109;
	fma.rn.f32 	%f111, %f110, %f104, %f103;
	and.b32  	%r202, %r200, 2;
	setp.eq.s32 	%p33, %r202, 0;
	mov.f32 	%f112, 0f00000000;
	sub.f32 	%f113, %f112, %f111;
	selp.f32 	%f114, %f111, %f113, %p33;
	mul.f32 	%f115, %f114, 0f3FC00000;
	fma.rn.f32 	%f116, %f18, 0f40000000, %f115;
	fma.rn.f32 	%f22, %f116, 0f3F7D70A4, 0f3C23D70A;
	mul.f32 	%f117, %f22, 0f3F22F983;
	cvt.rni.s32.f32 	%r313, %f117;
	cvt.rn.f32.s32 	%f118, %r313;
	fma.rn.f32 	%f119, %f118, 0fBFC90FDA, %f22;
	fma.rn.f32 	%f120, %f118, 0fB3A22168, %f119;
	fma.rn.f32 	%f197, %f118, 0fA7C234C5, %f120;
	abs.f32 	%f24, %f22;
	setp.ltu.f32 	%p34, %f24, 0f47CE4780;
	mov.u32 	%r309, %r313;
	mov.f32 	%f196, %f197;
	@%p34 bra 	$L__BB0_42;
	setp.eq.f32 	%p35, %f24, 0f7F800000;
	@%p35 bra 	$L__BB0_41;
	mov.b32 	%r58, %f22;
	shl.b32 	%r204, %r58, 8;
	or.b32  	%r59, %r204, -2147483648;
	mov.b64 	%rd132, 0;
	mov.b32 	%r306, 0;
$L__BB0_37:
	.pragma "nounroll";
	mul.wide.u32 	%rd80, %r306, 4;
	mov.u64 	%rd81, __cudart_i2opi_f;
	add.s64 	%rd82, %rd81, %rd80;
	ld.global.nc.u32 	%r205, [%rd82];
	mad.wide.u32 	%rd83, %r205, %r59, %rd132;
	shr.u64 	%rd132, %rd83, 32;
	add.s64 	%rd84, %rd2, %rd80;
	st.local.u32 	[%rd84], %rd83;
	add.s32 	%r306, %r306, 1;
	setp.ne.s32 	%p36, %r306, 6;
	@%p36 bra 	$L__BB0_37;
	shr.u32 	%r206, %r58, 23;
	st.local.u32 	[%rd2+24], %rd132;
	and.b32  	%r62, %r206, 31;
	and.b32  	%r207, %r206, 224;
	add.s32 	%r208, %r207, -128;
	shr.u32 	%r209, %r208, 5;
	mul.wide.u32 	%rd85, %r209, 4;
	sub.s64 	%rd21, %rd2, %rd85;
	ld.local.u32 	%r307, [%rd21+24];
	ld.local.u32 	%r308, [%rd21+20];
	setp.eq.s32 	%p37, %r62, 0;
	@%p37 bra 	$L__BB0_40;
	shf.l.wrap.b32 	%r307, %r308, %r307, %r62;
	ld.local.u32 	%r210, [%rd21+16];
	shf.l.wrap.b32 	%r308, %r210, %r308, %r62;
$L__BB0_40:
	shr.u32 	%r211, %r307, 30;
	shf.l.wrap.b32 	%r212, %r308, %r307, 2;
	shl.b32 	%r213, %r308, 2;
	shr.u32 	%r214, %r212, 31;
	add.s32 	%r215, %r214, %r211;
	neg.s32 	%r216, %r215;
	setp.lt.s32 	%p38, %r58, 0;
	selp.b32 	%r309, %r216, %r215, %p38;
	xor.b32  	%r217, %r212, %r58;
	shr.s32 	%r218, %r212, 31;
	xor.b32  	%r219, %r218, %r212;
	xor.b32  	%r220, %r218, %r213;
	cvt.u64.u32 	%rd86, %r219;
	shl.b64 	%rd87, %rd86, 32;
	cvt.u64.u32 	%rd88, %r220;
	or.b64  	%rd89, %rd87, %rd88;
	cvt.rn.f64.s64 	%fd9, %rd89;
	mul.f64 	%fd10, %fd9, 0d3BF921FB54442D19;
	cvt.rn.f32.f64 	%f121, %fd10;
	neg.f32 	%f122, %f121;
	setp.lt.s32 	%p39, %r217, 0;
	selp.f32 	%f196, %f122, %f121, %p39;
	bra.uni 	$L__BB0_42;
$L__BB0_41:
	mov.f32 	%f123, 0f00000000;
	mul.rn.f32 	%f196, %f22, %f123;
	mov.b32 	%r309, 0;
$L__BB0_42:
	setp.ltu.f32 	%p40, %f24, 0f47CE4780;
	mul.rn.f32 	%f124, %f196, %f196;
	and.b32  	%r222, %r309, 1;
	setp.eq.b32 	%p41, %r222, 1;
	selp.f32 	%f125, 0f3F800000, %f196, %p41;
	fma.rn.f32 	%f126, %f124, %f125, 0f00000000;
	fma.rn.f32 	%f127, %f124, 0f37CBAC00, 0fBAB607ED;
	selp.f32 	%f128, %f127, 0fB94D4153, %p41;
	selp.f32 	%f129, 0f3D2AAABB, 0f3C0885E4, %p41;
	fma.rn.f32 	%f130, %f128, %f124, %f129;
	selp.f32 	%f131, 0fBEFFFFFF, 0fBE2AAAA8, %p41;
	fma.rn.f32 	%f132, %f130, %f124, %f131;
	fma.rn.f32 	%f133, %f132, %f126, %f125;
	and.b32  	%r223, %r309, 2;
	setp.eq.s32 	%p42, %r223, 0;
	mov.f32 	%f134, 0f00000000;
	sub.f32 	%f135, %f134, %f133;
	selp.f32 	%f28, %f133, %f135, %p42;
	@%p40 bra 	$L__BB0_50;
	setp.eq.f32 	%p43, %f24, 0f7F800000;
	@%p43 bra 	$L__BB0_49;
	mov.b32 	%r71, %f22;
	shl.b32 	%r225, %r71, 8;
	or.b32  	%r72, %r225, -2147483648;
	mov.b64 	%rd133, 0;
	mov.b32 	%r310, 0;
$L__BB0_45:
	.pragma "nounroll";
	mul.wide.u32 	%rd91, %r310, 4;
	mov.u64 	%rd92, __cudart_i2opi_f;
	add.s64 	%rd93, %rd92, %rd91;
	ld.global.nc.u32 	%r226, [%rd93];
	mad.wide.u32 	%rd94, %r226, %r72, %rd133;
	shr.u64 	%rd133, %rd94, 32;
	add.s64 	%rd95, %rd1, %rd91;
	st.local.u32 	[%rd95], %rd94;
	add.s32 	%r310, %r310, 1;
	setp.ne.s32 	%p44, %r310, 6;
	@%p44 bra 	$L__BB0_45;
	shr.u32 	%r227, %r71, 23;
	st.local.u32 	[%rd1+24], %rd133;
	and.b32  	%r75, %r227, 31;
	and.b32  	%r228, %r227, 224;
	add.s32 	%r229, %r228, -128;
	shr.u32 	%r230, %r229, 5;
	mul.wide.u32 	%rd96, %r230, 4;
	sub.s64 	%rd24, %rd1, %rd96;
	ld.local.u32 	%r311, [%rd24+24];
	ld.local.u32 	%r312, [%rd24+20];
	setp.eq.s32 	%p45, %r75, 0;
	@%p45 bra 	$L__BB0_48;
	shf.l.wrap.b32 	%r311, %r312, %r311, %r75;
	ld.local.u32 	%r231, [%rd24+16];
	shf.l.wrap.b32 	%r312, %r231, %r312, %r75;
$L__BB0_48:
	shr.u32 	%r232, %r311, 30;
	shf.l.wrap.b32 	%r233, %r312, %r311, 2;
	shl.b32 	%r234, %r312, 2;
	shr.u32 	%r235, %r233, 31;
	add.s32 	%r236, %r235, %r232;
	neg.s32 	%r237, %r236;
	setp.lt.s32 	%p46, %r71, 0;
	selp.b32 	%r313, %r237, %r236, %p46;
	xor.b32  	%r238, %r233, %r71;
	shr.s32 	%r239, %r233, 31;
	xor.b32  	%r240, %r239, %r233;
	xor.b32  	%r241, %r239, %r234;
	cvt.u64.u32 	%rd97, %r240;
	shl.b64 	%rd98, %rd97, 32;
	cvt.u64.u32 	%rd99, %r241;
	or.b64  	%rd100, %rd98, %rd99;
	cvt.rn.f64.s64 	%fd11, %rd100;
	mul.f64 	%fd12, %fd11, 0d3BF921FB54442D19;
	cvt.rn.f32.f64 	%f136, %fd12;
	neg.f32 	%f137, %f136;
	setp.lt.s32 	%p47, %r238, 0;
	selp.f32 	%f197, %f137, %f136, %p47;
	bra.uni 	$L__BB0_50;
$L__BB0_49:
	mov.f32 	%f138, 0f00000000;
	mul.rn.f32 	%f197, %f22, %f138;
	mov.b32 	%r313, 0;
$L__BB0_50:
	add.s32 	%r243, %r313, 1;
	mul.rn.f32 	%f139, %f197, %f197;
	and.b32  	%r244, %r313, 1;
	setp.eq.b32 	%p48, %r244, 1;
	selp.f32 	%f140, %f197, 0f3F800000, %p48;
	fma.rn.f32 	%f141, %f139, %f140, 0f00000000;
	fma.rn.f32 	%f142, %f139, 0f37CBAC00, 0fBAB607ED;
	selp.f32 	%f143, 0fB94D4153, %f142, %p48;
	selp.f32 	%f144, 0f3C0885E4, 0f3D2AAABB, %p48;
	fma.rn.f32 	%f145, %f143, %f139, %f144;
	selp.f32 	%f146, 0fBE2AAAA8, 0fBEFFFFFF, %p48;
	fma.rn.f32 	%f147, %f145, %f139, %f146;
	fma.rn.f32 	%f148, %f147, %f141, %f140;
	and.b32  	%r245, %r243, 2;
	setp.eq.s32 	%p49, %r245, 0;
	mov.f32 	%f149, 0f00000000;
	sub.f32 	%f150, %f149, %f148;
	selp.f32 	%f151, %f148, %f150, %p49;
	mul.f32 	%f152, %f151, 0f3FC00000;
	fma.rn.f32 	%f153, %f28, 0f40000000, %f152;
	fma.rn.f32 	%f32, %f153, 0f3F7D70A4, 0f3C23D70A;
	mul.f32 	%f154, %f32, 0f3F22F983;
	cvt.rni.s32.f32 	%r321, %f154;
	cvt.rn.f32.s32 	%f155, %r321;
	fma.rn.f32 	%f156, %f155, 0fBFC90FDA, %f32;
	fma.rn.f32 	%f157, %f155, 0fB3A22168, %f156;
	fma.rn.f32 	%f199, %f155, 0fA7C234C5, %f157;
	abs.f32 	%f34, %f32;
	setp.ltu.f32 	%p50, %f34, 0f47CE4780;
	mov.u32 	%r317, %r321;
	mov.f32 	%f198, %f199;
	@%p50 bra 	$L__BB0_58;
	setp.eq.f32 	%p51, %f34, 0f7F800000;
	@%p51 bra 	$L__BB0_57;
	mov.b32 	%r85, %f32;
	shl.b32 	%r247, %r85, 8;
	or.b32  	%r86, %r247, -2147483648;
	mov.b64 	%rd134, 0;
	mov.b32 	%r314, 0;
$L__BB0_53:
	.pragma "nounroll";
	mul.wide.u32 	%rd102, %r314, 4;
	mov.u64 	%rd103, __cudart_i2opi_f;
	add.s64 	%rd104, %rd103, %rd102;
	ld.global.nc.u32 	%r248, [%rd104];
	mad.wide.u32 	%rd105, %r248, %r86, %rd134;
	shr.u64 	%rd134, %rd105, 32;
	add.s64 	%rd106, %rd2, %rd102;
	st.local.u32 	[%rd106], %rd105;
	add.s32 	%r314, %r314, 1;
	setp.ne.s32 	%p52, %r314, 6;
	@%p52 bra 	$L__BB0_53;
	shr.u32 	%r249, %r85, 23;
	st.local.u32 	[%rd2+24], %rd134;
	and.b32  	%r89, %r249, 31;
	and.b32  	%r250, %r249, 224;
	add.s32 	%r251, %r250, -128;
	shr.u32 	%r252, %r251, 5;
	mul.wide.u32 	%rd107, %r252, 4;
	sub.s64 	%rd27, %rd2, %rd107;
	ld.local.u32 	%r315, [%rd27+24];
	ld.local.u32 	%r316, [%rd27+20];
	setp.eq.s32 	%p53, %r89, 0;
	@%p53 bra 	$L__BB0_56;
	shf.l.wrap.b32 	%r315, %r316, %r315, %r89;
	ld.local.u32 	%r253, [%rd27+16];
	shf.l.wrap.b32 	%r316, %r253, %r316, %r89;
$L__BB0_56:
	shr.u32 	%r254, %r315, 30;
	shf.l.wrap.b32 	%r255, %r316, %r315, 2;
	shl.b32 	%r256, %r316, 2;
	shr.u32 	%r257, %r255, 31;
	add.s32 	%r258, %r257, %r254;
	neg.s32 	%r259, %r258;
	setp.lt.s32 	%p54, %r85, 0;
	selp.b32 	%r317, %r259, %r258, %p54;
	xor.b32  	%r260, %r255, %r85;
	shr.s32 	%r261, %r255, 31;
	xor.b32  	%r262, %r261, %r255;
	xor.b32  	%r263, %r261, %r256;
	cvt.u64.u32 	%rd108, %r262;
	shl.b64 	%rd109, %rd108, 32;
	cvt.u64.u32 	%rd110, %r263;
	or.b64  	%rd111, %rd109, %rd110;
	cvt.rn.f64.s64 	%fd13, %rd111;
	mul.f64 	%fd14, %fd13, 0d3BF921FB54442D19;
	cvt.rn.f32.f64 	%f158, %fd14;
	neg.f32 	%f159, %f158;
	setp.lt.s32 	%p55, %r260, 0;
	selp.f32 	%f198, %f159, %f158, %p55;
	bra.uni 	$L__BB0_58;
$L__BB0_57:
	mov.f32 	%f160, 0f00000000;
	mul.rn.f32 	%f198, %f32, %f160;
	mov.b32 	%r317, 0;
$L__BB0_58:
	setp.ltu.f32 	%p56, %f34, 0f47CE4780;
	mul.rn.f32 	%f161, %f198, %f198;
	and.b32  	%r265, %r317, 1;
	setp.eq.b32 	%p57, %r265, 1;
	selp.f32 	%f162, 0f3F800000, %f198, %p57;
	fma.rn.f32 	%f163, %f161, %f162, 0f00000000;
	fma.rn.f32 	%f164, %f161, 0f37CBAC00, 0fBAB607ED;
	selp.f32 	%f165, %f164, 0fB94D4153, %p57;
	selp.f32 	%f166, 0f3D2AAABB, 0f3C0885E4, %p57;
	fma.rn.f32 	%f167, %f165, %f161, %f166;
	selp.f32 	%f168, 0fBEFFFFFF, 0fBE2AAAA8, %p57;
	fma.rn.f32 	%f169, %f167, %f161, %f168;
	fma.rn.f32 	%f170, %f169, %f163, %f162;
	and.b32  	%r266, %r317, 2;
	setp.eq.s32 	%p58, %r266, 0;
	mov.f32 	%f171, 0f00000000;
	sub.f32 	%f172, %f171, %f170;
	selp.f32 	%f38, %f170, %f172, %p58;
	@%p56 bra 	$L__BB0_66;
	setp.eq.f32 	%p59, %f34, 0f7F800000;
	@%p59 bra 	$L__BB0_65;
	mov.b32 	%r98, %f32;
	shl.b32 	%r268, %r98, 8;
	or.b32  	%r99, %r268, -2147483648;
	mov.b64 	%rd135, 0;
	mov.b32 	%r318, 0;
$L__BB0_61:
	.pragma "nounroll";
	mul.wide.u32 	%rd113, %r318, 4;
	add.s64 	%rd115, %rd114, %rd113;
	ld.global.nc.u32 	%r269, [%rd115];
	mad.wide.u32 	%rd116, %r269, %r99, %rd135;
	shr.u64 	%rd135, %rd116, 32;
	add.s64 	%rd117, %rd1, %rd113;
	st.local.u32 	[%rd117], %rd116;
	add.s32 	%r318, %r318, 1;
	setp.ne.s32 	%p60, %r318, 6;
	@%p60 bra 	$L__BB0_61;
	shr.u32 	%r270, %r98, 23;
	st.local.u32 	[%rd1+24], %rd135;
	and.b32  	%r102, %r270, 31;
	and.b32  	%r271, %r270, 224;
	add.s32 	%r272, %r271, -128;
	shr.u32 	%r273, %r272, 5;
	mul.wide.u32 	%rd118, %r273, 4;
	sub.s64 	%rd30, %rd1, %rd118;
	ld.local.u32 	%r319, [%rd30+24];
	ld.local.u32 	%r320, [%rd30+20];
	setp.eq.s32 	%p61, %r102, 0;
	@%p61 bra 	$L__BB0_64;
	shf.l.wrap.b32 	%r319, %r320, %r319, %r102;
	ld.local.u32 	%r274, [%rd30+16];
	shf.l.wrap.b32 	%r320, %r274, %r320, %r102;
$L__BB0_64:
	shr.u32 	%r275, %r319, 30;
	shf.l.wrap.b32 	%r276, %r320, %r319, 2;
	shl.b32 	%r277, %r320, 2;
	shr.u32 	%r278, %r276, 31;
	add.s32 	%r279, %r278, %r275;
	neg.s32 	%r280, %r279;
	setp.lt.s32 	%p62, %r98, 0;
	selp.b32 	%r321, %r280, %r279, %p62;
	xor.b32  	%r281, %r276, %r98;
	shr.s32 	%r282, %r276, 31;
	xor.b32  	%r283, %r282, %r276;
	xor.b32  	%r284, %r282, %r277;
	cvt.u64.u32 	%rd119, %r283;
	shl.b64 	%rd120, %rd119, 32;
	cvt.u64.u32 	%rd121, %r284;
	or.b64  	%rd122, %rd120, %rd121;
	cvt.rn.f64.s64 	%fd15, %rd122;
	mul.f64 	%fd16, %fd15, 0d3BF921FB54442D19;
	cvt.rn.f32.f64 	%f173, %fd16;
	neg.f32 	%f174, %f173;
	setp.lt.s32 	%p63, %r281, 0;
	selp.f32 	%f199, %f174, %f173, %p63;
	bra.uni 	$L__BB0_66;
$L__BB0_65:
	mov.f32 	%f175, 0f00000000;
	mul.rn.f32 	%f199, %f32, %f175;
	mov.b32 	%r321, 0;
$L__BB0_66:
	add.s32 	%r286, %r321, 1;
	mul.rn.f32 	%f176, %f199, %f199;
	and.b32  	%r287, %r321, 1;
	setp.eq.b32 	%p64, %r287, 1;
	selp.f32 	%f177, %f199, 0f3F800000, %p64;
	fma.rn.f32 	%f178, %f176, %f177, 0f00000000;
	fma.rn.f32 	%f179, %f176, 0f37CBAC00, 0fBAB607ED;
	selp.f32 	%f180, 0fB94D4153, %f179, %p64;
	selp.f32 	%f181, 0f3C0885E4, 0f3D2AAABB, %p64;
	fma.rn.f32 	%f182, %f180, %f176, %f181;
	selp.f32 	%f183, 0fBE2AAAA8, 0fBEFFFFFF, %p64;
	fma.rn.f32 	%f184, %f182, %f176, %f183;
	fma.rn.f32 	%f185, %f184, %f178, %f177;
	and.b32  	%r288, %r286, 2;
	setp.eq.s32 	%p65, %r288, 0;
	mov.f32 	%f186, 0f00000000;
	sub.f32 	%f187, %f186, %f185;
	selp.f32 	%f188, %f185, %f187, %p65;
	mul.f32 	%f189, %f188, 0f3FC00000;
	fma.rn.f32 	%f190, %f38, 0f40000000, %f189;
	fma.rn.f32 	%f191, %f190, 0f3F7D70A4, 0f3C23D70A;
	add.s32 	%r289, %r289, 4;
	setp.ne.s32 	%p66, %r289, 100;
	@%p66 bra 	$L__BB0_2;
	cvta.to.global.u64 	%rd123, %rd32;
	add.s64 	%rd125, %rd123, %rd36;
	st.global.f32 	[%rd125], %f191;
$L__BB0_68:
	ret;

}
	// .globl	_Z10convKernelPfS_iii
.visible .entry _Z10convKernelPfS_iii(
	.param .u64 .ptr .align 1 _Z10convKernelPfS_iii_param_0,
	.param .u64 .ptr .align 1 _Z10convKernelPfS_iii_param_1,
	.param .u32 _Z10convKernelPfS_iii_param_2,
	.param .u32 _Z10convKernelPfS_iii_param_3,
	.param .u32 _Z10convKernelPfS_iii_param_4
)
{
	.local .align 4 .b8 	__local_depot1[28];
	.reg .b64 	%SP;
	.reg .b64 	%SPL;
	.reg .pred 	%p<71>;
	.reg .b32 	%r<333>;
	.reg .b32 	%f<220>;
	.reg .b64 	%rd<134>;
	.reg .b64 	%fd<17>;

	mov.u64 	%SPL, __local_depot1;
	ld.param.u64 	%rd30, [_Z10convKernelPfS_iii_param_0];
	ld.param.u64 	%rd31, [_Z10convKernelPfS_iii_param_1];
	ld.param.u32 	%r119, [_Z10convKernelPfS_iii_param_2];
	ld.param.u32 	%r121, [_Z10convKernelPfS_iii_param_3];
	ld.param.u32 	%r122, [_Z10convKernelPfS_iii_param_4];
	add.u64 	%rd1, %SPL, 0;
	mov.u32 	%r123, %ctaid.x;
	mov.u32 	%r124, %ntid.x;
	mov.u32 	%r125, %tid.x;
	mad.lo.s32 	%r1, %r123, %r124, %r125;
	mov.u32 	%r126, %ctaid.y;
	mov.u32 	%r127, %ntid.y;
	mov.u32 	%r128, %tid.y;
	mad.lo.s32 	%r129, %r126, %r127, %r128;
	mov.u32 	%r3, %ctaid.z;
	setp.ge.s32 	%p1, %r1, %r119;
	setp.ge.s32 	%p2, %r129, %r121;
	or.pred  	%p3, %p1, %p2;
	setp.ge.s32 	%p4, %r3, %r122;
	or.pred  	%p5, %p3, %p4;
	@%p5 bra 	$L__BB1_69;
	cvta.to.global.u64 	%rd33, %rd30;
	mad.lo.s32 	%r131, %r121, %r3, %r129;
	mad.lo.s32 	%r4, %r131, %r119, %r1;
	mul.wide.s32 	%rd34, %r4, 4;
	add.s64 	%rd35, %rd33, %rd34;
	ld.global.nc.f32 	%f211, [%rd35];
	mov.b32 	%r300, 0;
	mov.u64 	%rd112, __cudart_i2opi_f;
$L__BB1_2:
	.pragma "nounroll";
	mul.f32 	%f51, %f211, 0f3F22F983;
	cvt.rni.s32.f32 	%r304, %f51;
	cvt.rn.f32.s32 	%f52, %r304;
	fma.rn.f32 	%f53, %f52, 0fBFC90FDA, %f211;
	fma.rn.f32 	%f54, %f52, 0fB3A22168, %f53;
	fma.rn.f32 	%f212, %f52, 0fA7C234C5, %f54;
	abs.f32 	%f4, %f211;
	setp.ltu.f32 	%p6, %f4, 0f47CE4780;
	@%p6 bra 	$L__BB1_10;
	setp.neu.f32 	%p7, %f4, 0f7F800000;
	@%p7 bra 	$L__BB1_5;
	mov.f32 	%f57, 0f00000000;
	mul.rn.f32 	%f212, %f211, %f57;
	mov.b32 	%r304, 0;
	bra.uni 	$L__BB1_10;
$L__BB1_5:
	mov.b32 	%r7, %f211;
	shl.b32 	%r133, %r7, 8;
	or.b32  	%r8, %r133, -2147483648;
	mov.b64 	%rd126, 0;
	mov.b32 	%r301, 0;
	mov.u64 	%rd124, %rd112;
	mov.u64 	%rd125, %rd1;
$L__BB1_6:
	.pragma "nounroll";
	ld.global.nc.u32 	%r134, [%rd124];
	mad.wide.u32 	%rd38, %r134, %r8, %rd126;
	shr.u64 	%rd126, %rd38, 32;
	st.local.u32 	[%rd125], %rd38;
	add.s32 	%r301, %r301, 1;
	add.s64 	%rd125, %rd125, 4;
	add.s64 	%rd124, %rd124, 4;
	setp.ne.s32 	%p8, %r301, 6;
	@%p8 bra 	$L__BB1_6;
	shr.u32 	%r135, %r7, 23;
	st.local.u32 	[%rd1+24], %rd126;
	and.b32  	%r11, %r135, 31;
	and.b32  	%r136, %r135, 224;
	add.s32 	%r137, %r136, -128;
	shr.u32 	%r138, %r137, 5;
	mul.wide.u32 	%rd39, %r138, 4;
	sub.s64 	%rd8, %rd1, %rd39;
	ld.local.u32 	%r302, [%rd8+24];
	ld.local.u32 	%r303, [%rd8+20];
	setp.eq.s32 	%p9, %r11, 0;
	@%p9 bra 	$L__BB1_9;
	shf.l.wrap.b32 	%r302, %r303, %r302, %r11;
	ld.local.u32 	%r139, [%rd8+16];
	shf.l.wrap.b32 	%r303, %r139, %r303, %r11;
$L__BB1_9:
	shr.u32 	%r140, %r302, 30;
	shf.l.wrap.b32 	%r141, %r303, %r302, 2;
	shl.b32 	%r142, %r303, 2;
	shr.u32 	%r143, %r141, 31;
	add.s32 	%r144, %r143, %r140;
	neg.s32 	%r145, %r144;
	setp.lt.s32 	%p10, %r7, 0;
	selp.b32 	%r304, %r145, %r144, %p10;
	xor.b32  	%r146, %r141, %r7;
	shr.s32 	%r147, %r141, 31;
	xor.b32  	%r148, %r147, %r141;
	xor.b32  	%r149, %r147, %r142;
	cvt.u64.u32 	%rd40, %r148;
	shl.b64 	%rd41, %rd40, 32;
	cvt.u64.u32 	%rd42, %r149;
	or.b64  	%rd43, %rd41, %rd42;
	cvt.rn.f64.s64 	%fd1, %rd43;
	mul.f64 	%fd2, %fd1, 0d3BF921FB54442D19;
	cvt.rn.f32.f64 	%f55, %fd2;
	neg.f32 	%f56, %f55;
	setp.lt.s32 	%p11, %r146, 0;
	selp.f32 	%f212, %f56, %f55, %p11;
$L__BB1_10:
	mul.rn.f32 	%f58, %f212, %f212;
	and.b32  	%r151, %r304, 1;
	setp.eq.b32 	%p12, %r151, 1;
	selp.f32 	%f59, 0f3F800000, %f212, %p12;
	fma.rn.f32 	%f60, %f58, %f59, 0f00000000;
	fma.rn.f32 	%f61, %f58, 0f37CBAC00, 0fBAB607ED;
	selp.f32 	%f62, %f61, 0fB94D4153, %p12;
	selp.f32 	%f63, 0f3D2AAABB, 0f3C0885E4, %p12;
	fma.rn.f32 	%f64, %f62, %f58, %f63;
	selp.f32 	%f65, 0fBEFFFFFF, 0fBE2AAAA8, %p12;
	fma.rn.f32 	%f66, %f64, %f58, %f65;
	fma.rn.f32 	%f67, %f66, %f60, %f59;
	and.b32  	%r152, %r304, 2;
	setp.eq.s32 	%p13, %r152, 0;
	mov.f32 	%f68, 0f00000000;
	sub.f32 	%f69, %f68, %f67;
	selp.f32 	%f70, %f67, %f69, %p13;
	fma.rn.f32 	%f8, %f211, 0f3F8147AE, %f70;
	mul.f32 	%f71, %f8, 0f3F22F983;
	cvt.rni.s32.f32 	%r308, %f71;
	cvt.rn.f32.s32 	%f72, %r308;
	fma.rn.f32 	%f73, %f72, 0fBFC90FDA, %f8;
	fma.rn.f32 	%f74, %f72, 0fB3A22168, %f73;
	fma.rn.f32 	%f213, %f72, 0fA7C234C5, %f74;
	abs.f32 	%f10, %f8;
	setp.ltu.f32 	%p14, %f10, 0f47CE4780;
	@%p14 bra 	$L__BB1_18;
	setp.eq.f32 	%p15, %f10, 0f7F800000;
	@%p15 bra 	$L__BB1_17;
	mov.b32 	%r21, %f8;
	shl.b32 	%r154, %r21, 8;
	or.b32  	%r22, %r154, -2147483648;
	mov.b64 	%rd127, 0;
	mov.b32 	%r305, 0;
$L__BB1_13:
	.pragma "nounroll";
	mul.wide.u32 	%rd45, %r305, 4;
	mov.u64 	%rd46, __cudart_i2opi_f;
	add.s64 	%rd47, %rd46, %rd45;
	ld.global.nc.u32 	%r155, [%rd47];
	mad.wide.u32 	%rd48, %r155, %r22, %rd127;
	shr.u64 	%rd127, %rd48, 32;
	add.s64 	%rd49, %rd1, %rd45;
	st.local.u32 	[%rd49], %rd48;
	add.s32 	%r305, %r305, 1;
	setp.ne.s32 	%p16, %r305, 6;
	@%p16 bra 	$L__BB1_13;
	shr.u32 	%r156, %r21, 23;
	st.local.u32 	[%rd1+24], %rd127;
	and.b32  	%r25, %r156, 31;
	and.b32  	%r157, %r156, 224;
	add.s32 	%r158, %r157, -128;
	shr.u32 	%r159, %r158, 5;
	mul.wide.u32 	%rd50, %r159, 4;
	sub.s64 	%rd11, %rd1, %rd50;
	ld.local.u32 	%r306, [%rd11+24];
	ld.local.u32 	%r307, [%rd11+20];
	setp.eq.s32 	%p17, %r25, 0;
	@%p17 bra 	$L__BB1_16;
	shf.l.wrap.b32 	%r306, %r307, %r306, %r25;
	ld.local.u32 	%r160, [%rd11+16];
	shf.l.wrap.b32 	%r307, %r160, %r307, %r25;
$L__BB1_16:
	shr.u32 	%r161, %r306, 30;
	shf.l.wrap.b32 	%r162, %r307, %r306, 2;
	shl.b32 	%r163, %r307, 2;
	shr.u32 	%r164, %r162, 31;
	add.s32 	%r165, %r164, %r161;
	neg.s32 	%r166, %r165;
	setp.lt.s32 	%p18, %r21, 0;
	selp.b32 	%r308, %r166, %r165, %p18;
	xor.b32  	%r167, %r162, %r21;
	shr.s32 	%r168, %r162, 31;
	xor.b32  	%r169, %r168, %r162;
	xor.b32  	%r170, %r168, %r163;
	cvt.u64.u32 	%rd51, %r169;
	shl.b64 	%rd52, %rd51, 32;
	cvt.u64.u32 	%rd53, %r170;
	or.b64  	%rd54, %rd52, %rd53;
	cvt.rn.f64.s64 	%fd3, %rd54;
	mul.f64 	%fd4, %fd3, 0d3BF921FB54442D19;
	cvt.rn.f32.f64 	%f75, %fd4;
	neg.f32 	%f76, %f75;
	setp.lt.s32 	%p19, %r167, 0;
	selp.f32 	%f213, %f76, %f75, %p19;
	bra.uni 	$L__BB1_18;
$L__BB1_17:
	mov.f32 	%f77, 0f00000000;
	mul.rn.f32 	%f213, %f8, %f77;
	mov.b32 	%r308, 0;
$L__BB1_18:
	mul.rn.f32 	%f78, %f213, %f213;
	and.b32  	%r172, %r308, 1;
	setp.eq.b32 	%p20, %r172, 1;
	selp.f32 	%f79, 0f3F800000, %f213, %p20;
	fma.rn.f32 	%f80, %f78, %f79, 0f00000000;
	fma.rn.f32 	%f81, %f78, 0f37CBAC00, 0fBAB607ED;
	selp.f32 	%f82, %f81, 0fB94D4153, %p20;
	selp.f32 	%f83, 0f3D2AAABB, 0f3C0885E4, %p20;
	fma.rn.f32 	%f84, %f82, %f78, %f83;
	selp.f32 	%f85, 0fBEFFFFFF, 0fBE2AAAA8, %p20;
	fma.rn.f32 	%f86, %f84, %f78, %f85;
	fma.rn.f32 	%f87, %f86, %f80, %f79;
	and.b32  	%r173, %r308, 2;
	setp.eq.s32 	%p21, %r173, 0;
	mov.f32 	%f88, 0f00000000;
	sub.f32 	%f89, %f88, %f87;
	selp.f32 	%f90, %f87, %f89, %p21;
	fma.rn.f32 	%f14, %f8, 0f3F8147AE, %f90;
	setp.eq.s32 	%p22, %r300, 48;
	@%p22 bra 	$L__BB1_68;
	mul.f32 	%f91, %f14, 0f3F22F983;
	cvt.rni.s32.f32 	%r312, %f91;
	cvt.rn.f32.s32 	%f92, %r312;
	fma.rn.f32 	%f93, %f92, 0fBFC90FDA, %f14;
	fma.rn.f32 	%f94, %f92, 0fB3A22168, %f93;
	fma.rn.f32 	%f214, %f92, 0fA7C234C5, %f94;
	abs.f32 	%f16, %f14;
	setp.ltu.f32 	%p23, %f16, 0f47CE4780;
	@%p23 bra 	$L__BB1_27;
	setp.eq.f32 	%p24, %f16, 0f7F800000;
	@%p24 bra 	$L__BB1_26;
	mov.b32 	%r35, %f14;
	shl.b32 	%r175, %r35, 8;
	or.b32  	%r36, %r175, -2147483648;
	mov.b64 	%rd128, 0;
	mov.b32 	%r309, 0;
$L__BB1_22:
	.pragma "nounroll";
	mul.wide.u32 	%rd56, %r309, 4;
	mov.u64 	%rd57, __cudart_i2opi_f;
	add.s64 	%rd58, %rd57, %rd56;
	ld.global.nc.u32 	%r176, [%rd58];
	mad.wide.u32 	%rd59, %r176, %r36, %rd128;
	shr.u64 	%rd128, %rd59, 32;
	add.s64 	%rd60, %rd1, %rd56;
	st.local.u32 	[%rd60], %rd59;
	add.s32 	%r309, %r309, 1;
	setp.ne.s32 	%p25, %r309, 6;
	@%p25 bra 	$L__BB1_22;
	shr.u32 	%r177, %r35, 23;
	st.local.u32 	[%rd1+24], %rd128;
	and.b32  	%r39, %r177, 31;
	and.b32  	%r178, %r177, 224;
	add.s32 	%r179, %r178, -128;
	shr.u32 	%r180, %r179, 5;
	mul.wide.u32 	%rd61, %r180, 4;
	sub.s64 	%rd14, %rd1, %rd61;
	ld.local.u32 	%r310, [%rd14+24];
	ld.local.u32 	%r311, [%rd14+20];
	setp.eq.s32 	%p26, %r39, 0;
	@%p26 bra 	$L__BB1_25;
	shf.l.wrap.b32 	%r310, %r311, %r310, %r39;
	ld.local.u32 	%r181, [%rd14+16];
	shf.l.wrap.b32 	%r311, %r181, %r311, %r39;
$L__BB1_25:
	shr.u32 	%r182, %r310, 30;
	shf.l.wrap.b32 	%r183, %r311, %r310, 2;
	shl.b32 	%r184, %r311, 2;
	shr.u32 	%r185, %r183, 31;
	add.s32 	%r186, %r185, %r182;
	neg.s32 	%r187, %r186;
	setp.lt.s32 	%p27, %r35, 0;
	selp.b32 	%r312, %r187, %r186, %p27;
	xor.b32  	%r188, %r183, %r35;
	shr.s32 	%r189, %r183, 31;
	xor.b32  	%r190, %r189, %r183;
	xor.b32  	%r191, %r189, %r184;
	cvt.u64.u32 	%rd62, %r190;
	shl.b64 	%rd63, %rd62, 32;
	cvt.u64.u32 	%rd64, %r191;
	or.b64  	%rd65, %rd63, %rd64;
	cvt.rn.f64.s64 	%fd5, %rd65;
	mul.f64 	%fd6, %fd5, 0d3BF921FB54442D19;
	cvt.rn.f32.f64 	%f95, %fd6;
	neg.f32 	%f96, %f95;
	setp.lt.s32 	%p28, %r188, 0;
	selp.f32 	%f214, %f96, %f95, %p28;
	bra.uni 	$L__BB1_27;
$L__BB1_26:
	mov.f32 	%f97, 0f00000000;
	mul.rn.f32 	%f214, %f14, %f97;
	mov.b32 	%r312, 0;
$L__BB1_27:
	mul.rn.f32 	%f98, %f214, %f214;
	and.b32  	%r193, %r312, 1;
	setp.eq.b32 	%p29, %r193, 1;
	selp.f32 	%f99, 0f3F800000, %f214, %p29;
	fma.rn.f32 	%f100, %f98, %f99, 0f00000000;
	fma.rn.f32 	%f101, %f98, 0f37CBAC00, 0fBAB607ED;
	selp.f32 	%f102, %f101, 0fB94D4153, %p29;
	selp.f32 	%f103, 0f3D2AAABB, 0f3C0885E4, %p29;
	fma.rn.f32 	%f104, %f102, %f98, %f103;
	selp.f32 	%f105, 0fBEFFFFFF, 0fBE2AAAA8, %p29;
	fma.rn.f32 	%f106, %f104, %f98, %f105;
	fma.rn.f32 	%f107, %f106, %f100, %f99;
	and.b32  	%r194, %r312, 2;
	setp.eq.s32 	%p30, %r194, 0;
	mov.f32 	%f108, 0f00000000;
	sub.f32 	%f109, %f108, %f107;
	selp.f32 	%f110, %f107, %f109, %p30;
	fma.rn.f32 	%f20, %f14, 0f3F8147AE, %f110;
	mul.f32 	%f111, %f20, 0f3F22F983;
	cvt.rni.s32.f32 	%r316, %f111;
	cvt.rn.f32.s32 	%f112, %r316;
	fma.rn.f32 	%f113, %f112, 0fBFC90FDA, %f20;
	fma.rn.f32 	%f114, %f112, 0fB3A22168, %f113;
	fma.rn.f32 	%f215, %f112, 0fA7C234C5, %f114;
	abs.f32 	%f22, %f20;
	setp.ltu.f32 	%p31, %f22, 0f47CE4780;
	@%p31 bra 	$L__BB1_35;
	setp.eq.f32 	%p32, %f22, 0f7F800000;
	@%p32 bra 	$L__BB1_34;
	mov.b32 	%r49, %f20;
	shl.b32 	%r196, %r49, 8;
	or.b32  	%r50, %r196, -2147483648;
	mov.b64 	%rd129, 0;
	mov.b32 	%r313, 0;
$L__BB1_30:
	.pragma "nounroll";
	mul.wide.u32 	%rd67, %r313, 4;
	mov.u64 	%rd68, __cudart_i2opi_f;
	add.s64 	%rd69, %rd68, %rd67;
	ld.global.nc.u32 	%r197, [%rd69];
	mad.wide.u32 	%rd70, %r197, %r50, %rd129;
	shr.u64 	%rd129, %rd70, 32;
	add.s64 	%rd71, %rd1, %rd67;
	st.local.u32 	[%rd71], %rd70;
	add.s32 	%r313, %r313, 1;
	setp.ne.s32 	%p33, %r313, 6;
	@%p33 bra 	$L__BB1_30;
	shr.u32 	%r198, %r49, 23;
	st.local.u32 	[%rd1+24], %rd129;
	and.b32  	%r53, %r198, 31;
	and.b32  	%r199, %r198, 224;
	add.s32 	%r200, %r199, -128;
	shr.u32 	%r201, %r200, 5;
	mul.wide.u32 	%rd72, %r201, 4;
	sub.s64 	%rd17, %rd1, %rd72;
	ld.local.u32 	%r314, [%rd17+24];
	ld.local.u32 	%r315, [%rd17+20];
	setp.eq.s32 	%p34, %r53, 0;
	@%p34 bra 	$L__BB1_33;
	shf.l.wrap.b32 	%r314, %r315, %r314, %r53;
	ld.local.u32 	%r202, [%rd17+16];
	shf.l.wrap.b32 	%r315, %r202, %r315, %r53;
$L__BB1_33:
	shr.u32 	%r203, %r314, 30;
	shf.l.wrap.b32 	%r204, %r315, %r314, 2;
	shl.b32 	%r205, %r315, 2;
	shr.u32 	%r206, %r204, 31;
	add.s32 	%r207, %r206, %r203;
	neg.s32 	%r208, %r207;
	setp.lt.s32 	%p35, %r49, 0;
	selp.b32 	%r316, %r208, %r207, %p35;
	xor.b32  	%r209, %r204, %r49;
	shr.s32 	%r210, %r204, 31;
	xor.b32  	%r211, %r210, %r204;
	xor.b32  	%r212, %r210, %r205;
	cvt.u64.u32 	%rd73, %r211;
	shl.b64 	%rd74, %rd73, 32;
	cvt.u64.u32 	%rd75, %r212;
	or.b64  	%rd76, %rd74, %rd75;
	cvt.rn.f64.s64 	%fd7, %rd76;
	mul.f64 	%fd8, %fd7, 0d3BF921FB54442D19;
	cvt.rn.f32.f64 	%f115, %fd8;
	neg.f32 	%f116, %f115;
	setp.lt.s32 	%p36, %r209, 0;
	selp.f32 	%f215, %f116, %f115, %p36;
	bra.uni 	$L__BB1_35;
$L__BB1_34:
	mov.f32 	%f117, 0f00000000;
	mul.rn.f32 	%f215, %f20, %f117;
	mov.b32 	%r316, 0;
$L__BB1_35:
	mul.rn.f32 	%f118, %f215, %f215;
	and.b32  	%r214, %r316, 1;
	setp.eq.b32 	%p37, %r214, 1;
	selp.f32 	%f119, 0f3F800000, %f215, %p37;
	fma.rn.f32 	%f120, %f118, %f119, 0f00000000;
	fma.rn.f32 	%f121, %f118, 0f37CBAC00, 0fBAB607ED;
	selp.f32 	%f122, %f121, 0fB94D4153, %p37;
	selp.f32 	%f123, 0f3D2AAABB, 0f3C0885E4, %p37;
	fma.rn.f32 	%f124, %f122, %f118, %f123;
	selp.f32 	%f125, 0fBEFFFFFF, 0fBE2AAAA8, %p37;
	fma.rn.f32 	%f126, %f124, %f118, %f125;
	fma.rn.f32 	%f127, %f126, %f120, %f119;
	and.b32  	%r215, %r316, 2;
	setp.eq.s32 	%p38, %r215, 0;
	mov.f32 	%f128, 0f00000000;
	sub.f32 	%f129, %f128, %f127;
	selp.f32 	%f130, %f127, %f129, %p38;
	fma.rn.f32 	%f26, %f20, 0f3F8147AE, %f130;
	mul.f32 	%f131, %f26, 0f3F22F983;
	cvt.rni.s32.f32 	%r320, %f131;
	cvt.rn.f32.s32 	%f132, %r320;
	fma.rn.f32 	%f133, %f132, 0fBFC90FDA, %f26;
	fma.rn.f32 	%f134, %f132, 0fB3A22168, %f133;
	fma.rn.f32 	%f216, %f132, 0fA7C234C5, %f134;
	abs.f32 	%f28, %f26;
	setp.ltu.f32 	%p39, %f28, 0f47CE4780;
	@%p39 bra 	$L__BB1_43;
	setp.eq.f32 	%p40, %f28, 0f7F800000;
	@%p40 bra 	$L__BB1_42;
	mov.b32 	%r63, %f26;
	shl.b32 	%r217, %r63, 8;
	or.b32  	%r64, %r217, -2147483648;
	mov.b64 	%rd130, 0;
	mov.b32 	%r317, 0;
$L__BB1_38:
	.pragma "nounroll";
	mul.wide.u32 	%rd78, %r317, 4;
	mov.u64 	%rd79, __cudart_i2opi_f;
	add.s64 	%rd80, %rd79, %rd78;
	ld.global.nc.u32 	%r218, [%rd80];
	mad.wide.u32 	%rd81, %r218, %r64, %rd130;
	shr.u64 	%rd130, %rd81, 32;
	add.s64 	%rd82, %rd1, %rd78;
	st.local.u32 	[%rd82], %rd81;
	add.s32 	%r317, %r317, 1;
	setp.ne.s32 	%p41, %r317, 6;
	@%p41 bra 	$L__BB1_38;
	shr.u32 	%r219, %r63, 23;
	st.local.u32 	[%rd1+24], %rd130;
	and.b32  	%r67, %r219, 31;
	and.b32  	%r220, %r219, 224;
	add.s32 	%r221, %r220, -128;
	shr.u32 	%r222, %r221, 5;
	mul.wide.u32 	%rd83, %r222, 4;
	sub.s64 	%rd20, %rd1, %rd83;
	ld.local.u32 	%r318, [%rd20+24];
	ld.local.u32 	%r319, [%rd20+20];
	setp.eq.s32 	%p42, %r67, 0;
	@%p42 bra 	$L__BB1_41;
	shf.l.wrap.b32 	%r318, %r319, %r318, %r67;
	ld.local.u32 	%r223, [%rd20+16];
	shf.l.wrap.b32 	%r319, %r223, %r319, %r67;
$L__BB1_41:
	shr.u32 	%r224, %r318, 30;
	shf.l.wrap.b32 	%r225, %r319, %r318, 2;
	shl.b32 	%r226, %r319, 2;
	shr.u32 	%r227, %r225, 31;
	add.s32 	%r228, %r227, %r224;
	neg.s32 	%r229, %r228;
	setp.lt.s32 	%p43, %r63, 0;
	selp.b32 	%r320, %r229, %r228, %p43;
	xor.b32  	%r230, %r225, %r63;
	shr.s32 	%r231, %r225, 31;
	xor.b32  	%r232, %r231, %r225;
	xor.b32  	%r233, %r231, %r226;
	cvt.u64.u32 	%rd84, %r232;
	shl.b64 	%rd85, %rd84, 32;
	cvt.u64.u32 	%rd86, %r233;
	or.b64  	%rd87, %rd85, %rd86;
	cvt.rn.f64.s64 	%fd9, %rd87;
	mul.f64 	%fd10, %fd9, 0d3BF921FB54442D19;
	cvt.rn.f32.f64 	%f135, %fd10;
	neg.f32 	%f136, %f135;
	setp.lt.s32 	%p44, %r230, 0;
	selp.f32 	%f216, %f136, %f135, %p44;
	bra.uni 	$L__BB1_43;
$L__BB1_42:
	mov.f32 	%f137, 0f00000000;
	mul.rn.f32 	%f216, %f26, %f137;
	mov.b32 	%r320, 0;
$L__BB1_43:
	mul.rn.f32 	%f138, %f216, %f216;
	and.b32  	%r235, %r320, 1;
	setp.eq.b32 	%p45, %r235, 1;
	selp.f32 	%f139, 0f3F800000, %f216, %p45;
	fma.rn.f32 	%f140, %f138, %f139, 0f00000000;
	fma.rn.f32 	%f141, %f138, 0f37CBAC00, 0fBAB607ED;
	selp.f32 	%f142, %f141, 0fB94D4153, %p45;
	selp.f32 	%f143, 0f3D2AAABB, 0f3C0885E4, %p45;
	fma.rn.f32 	%f144, %f142, %f138, %f143;
	selp.f32 	%f145, 0fBEFFFFFF, 0fBE2AAAA8, %p45;
	fma.rn.f32 	%f146, %f144, %f138, %f145;
	fma.rn.f32 	%f147, %f146, %f140, %f139;
	and.b32  	%r236, %r320, 2;
	setp.eq.s32 	%p46, %r236, 0;
	mov.f32 	%f148, 0f00000000;
	sub.f32 	%f149, %f148, %f147;
	selp.f32 	%f150, %f147, %f149, %p46;
	fma.rn.f32 	%f32, %f26, 0f3F8147AE, %f150;
	mul.f32 	%f151, %f32, 0f3F22F983;
	cvt.rni.s32.f32 	%r324, %f151;
	cvt.rn.f32.s32 	%f152, %r324;
	fma.rn.f32 	%f153, %f152, 0fBFC90FDA, %f32;
	fma.rn.f32 	%f154, %f152, 0fB3A22168, %f153;
	fma.rn.f32 	%f217, %f152, 0fA7C234C5, %f154;
	abs.f32 	%f34, %f32;
	setp.ltu.f32 	%p47, %f34, 0f47CE4780;
	@%p47 bra 	$L__BB1_51;
	setp.eq.f32 	%p48, %f34, 0f7F800000;
	@%p48 bra 	$L__BB1_50;
	mov.b32 	%r77, %f32;
	shl.b32 	%r238, %r77, 8;
	or.b32  	%r78, %r238, -2147483648;
	mov.b64 	%rd131, 0;
	mov.b32 	%r321, 0;
$L__BB1_46:
	.pragma "nounroll";
	mul.wide.u32 	%rd89, %r321, 4;
	mov.u64 	%rd90, __cudart_i2opi_f;
	add.s64 	%rd91, %rd90, %rd89;
	ld.global.nc.u32 	%r239, [%rd91];
	mad.wide.u32 	%rd92, %r239, %r78, %rd131;
	shr.u64 	%rd131, %rd92, 32;
	add.s64 	%rd93, %rd1, %rd89;
	st.local.u32 	[%rd93], %rd92;
	add.s32 	%r321, %r321, 1;
	setp.ne.s32 	%p49, %r321, 6;
	@%p49 bra 	$L__BB1_46;
	shr.u32 	%r240, %r77, 23;
	st.local.u32 	[%rd1+24], %rd131;
	and.b32  	%r81, %r240, 31;
	and.b32  	%r241, %r240, 224;
	add.s32 	%r242, %r241, -128;
	shr.u32 	%r243, %r242, 5;
	mul.wide.u32 	%rd94, %r243, 4;
	sub.s64 	%rd23, %rd1, %rd94;
	ld.local.u32 	%r322, [%rd23+24];
	ld.local.u32 	%r323, [%rd23+20];
	setp.eq.s32 	%p50, %r81, 0;
	@%p50 bra 	$L__BB1_49;
	shf.l.wrap.b32 	%r322, %r323, %r322, %r81;
	ld.local.u32 	%r244, [%rd23+16];
	shf.l.wrap.b32 	%r323, %r244, %r323, %r81;
$L__BB1_49:
	shr.u32 	%r245, %r322, 30;
	shf.l.wrap.b32 	%r246, %r323, %r322, 2;
	shl.b32 	%r247, %r323, 2;
	shr.u32 	%r248, %r246, 31;
	add.s32 	%r249, %r248, %r245;
	neg.s32 	%r250, %r249;
	setp.lt.s32 	%p51, %r77, 0;
	selp.b32 	%r324, %r250, %r249, %p51;
	xor.b32  	%r251, %r246, %r77;
	shr.s32 	%r252, %r246, 31;
	xor.b32  	%r253, %r252, %r246;
	xor.b32  	%r254, %r252, %r247;
	cvt.u64.u32 	%rd95, %r253;
	shl.b64 	%rd96, %rd95, 32;
	cvt.u64.u32 	%rd97, %r254;
	or.b64  	%rd98, %rd96, %rd97;
	cvt.rn.f64.s64 	%fd11, %rd98;
	mul.f64 	%fd12, %fd11, 0d3BF921FB54442D19;
	cvt.rn.f32.f64 	%f155, %fd12;
	neg.f32 	%f156, %f155;
	setp.lt.s32 	%p52, %r251, 0;
	selp.f32 	%f217, %f156, %f155, %p52;
	bra.uni 	$L__BB1_51;
$L__BB1_50:
	mov.f32 	%f157, 0f00000000;
	mul.rn.f32 	%f217, %f32, %f157;
	mov.b32 	%r324, 0;
$L__BB1_51:
	mul.rn.f32 	%f158, %f217, %f217;
	and.b32  	%r256, %r324, 1;
	setp.eq.b32 	%p53, %r256, 1;
	selp.f32 	%f159, 0f3F800000, %f217, %p53;
	fma.rn.f32 	%f160, %f158, %f159, 0f00000000;
	fma.rn.f32 	%f161, %f158, 0f37CBAC00, 0fBAB607ED;
	selp.f32 	%f162, %f161, 0fB94D4153, %p53;
	selp.f32 	%f163, 0f3D2AAABB, 0f3C0885E4, %p53;
	fma.rn.f32 	%f164, %f162, %f158, %f163;
	selp.f32 	%f165, 0fBEFFFFFF, 0fBE2AAAA8, %p53;
	fma.rn.f32 	%f166, %f164, %f158, %f165;
	fma.rn.f32 	%f167, %f166, %f160, %f159;
	and.b32  	%r257, %r324, 2;
	setp.eq.s32 	%p54, %r257, 0;
	mov.f32 	%f168, 0f00000000;
	sub.f32 	%f169, %f168, %f167;
	selp.f32 	%f170, %f167, %f169, %p54;
	fma.rn.f32 	%f38, %f32, 0f3F8147AE, %f170;
	mul.f32 	%f171, %f38, 0f3F22F983;
	cvt.rni.s32.f32 	%r328, %f171;
	cvt.rn.f32.s32 	%f172, %r328;
	fma.rn.f32 	%f173, %f172, 0fBFC90FDA, %f38;
	fma.rn.f32 	%f174, %f172, 0fB3A22168, %f173;
	fma.rn.f32 	%f218, %f172, 0fA7C234C5, %f174;
	abs.f32 	%f40, %f38;
	setp.ltu.f32 	%p55, %f40, 0f47CE4780;
	@%p55 bra 	$L__BB1_59;
	setp.eq.f32 	%p56, %f40, 0f7F800000;
	@%p56 bra 	$L__BB1_58;
	mov.b32 	%r91, %f38;
	shl.b32 	%r259, %r91, 8;
	or.b32  	%r92, %r259, -2147483648;
	mov.b64 	%rd132, 0;
	mov.b32 	%r325, 0;
$L__BB1_54:
	.pragma "nounroll";
	mul.wide.u32 	%rd100, %r325, 4;
	mov.u64 	%rd101, __cudart_i2opi_f;
	add.s64 	%rd102, %rd101, %rd100;
	ld.global.nc.u32 	%r260, [%rd102];
	mad.wide.u32 	%rd103, %r260, %r92, %rd132;
	shr.u64 	%rd132, %rd103, 32;
	add.s64 	%rd104, %rd1, %rd100;
	st.local.u32 	[%rd104], %rd103;
	add.s32 	%r325, %r325, 1;
	setp.ne.s32 	%p57, %r325, 6;
	@%p57 bra 	$L__BB1_54;
	shr.u32 	%r261, %r91, 23;
	st.local.u32 	[%rd1+24], %rd132;
	and.b32  	%r95, %r261, 31;
	and.b32  	%r262, %r261, 224;
	add.s32 	%r263, %r262, -128;
	shr.u32 	%r264, %r263, 5;
	mul.wide.u32 	%rd105, %r264, 4;
	sub.s64 	%rd26, %rd1, %rd105;
	ld.local.u32 	%r326, [%rd26+24];
	ld.local.u32 	%r327, [%rd26+20];
	setp.eq.s32 	%p58, %r95, 0;
	@%p58 bra 	$L__BB1_57;
	shf.l.wrap.b32 	%r326, %r327, %r326, %r95;
	ld.local.u32 	%r265, [%rd26+16];
	shf.l.wrap.b32 	%r327, %r265, %r327, %r95;
$L__BB1_57:
	shr.u32 	%r266, %r326, 30;
	shf.l.wrap.b32 	%r267, %r327, %r326, 2;
	shl.b32 	%r268, %r327, 2;
	shr.u32 	%r269, %r267, 31;
	add.s32 	%r270, %r269, %r266;
	neg.s32 	%r271, %r270;
	setp.lt.s32 	%p59, %r91, 0;
	selp.b32 	%r328, %r271, %r270, %p59;
	xor.b32  	%r272, %r267, %r91;
	shr.s32 	%r273, %r267, 31;
	xor.b32  	%r274, %r273, %r267;
	xor.b32  	%r275, %r273, %r268;
	cvt.u64.u32 	%rd106, %r274;
	shl.b64 	%rd107, %rd106, 32;
	cvt.u64.u32 	%rd108, %r275;
	or.b64  	%rd109, %rd107, %rd108;
	cvt.rn.f64.s64 	%fd13, %rd109;
	mul.f64 	%fd14, %fd13, 0d3BF921FB54442D19;
	cvt.rn.f32.f64 	%f175, %fd14;
	neg.f32 	%f176, %f175;
	setp.lt.s32 	%p60, %r272, 0;
	selp.f32 	%f218, %f176, %f175, %p60;
	bra.uni 	$L__BB1_59;
$L__BB1_58:
	mov.f32 	%f177, 0f00000000;
	mul.rn.f32 	%f218, %f38, %f177;
	mov.b32 	%r328, 0;
$L__BB1_59:
	mul.rn.f32 	%f178, %f218, %f218;
	and.b32  	%r277, %r328, 1;
	setp.eq.b32 	%p61, %r277, 1;
	selp.f32 	%f179, 0f3F800000, %f218, %p61;
	fma.rn.f32 	%f180, %f178, %f179, 0f00000000;
	fma.rn.f32 	%f181, %f178, 0f37CBAC00, 0fBAB607ED;
	selp.f32 	%f182, %f181, 0fB94D4153, %p61;
	selp.f32 	%f183, 0f3D2AAABB, 0f3C0885E4, %p61;
	fma.rn.f32 	%f184, %f182, %f178, %f183;
	selp.f32 	%f185, 0fBEFFFFFF, 0fBE2AAAA8, %p61;
	fma.rn.f32 	%f186, %f184, %f178, %f185;
	fma.rn.f32 	%f187, %f186, %f180, %f179;
	and.b32  	%r278, %r328, 2;
	setp.eq.s32 	%p62, %r278, 0;
	mov.f32 	%f188, 0f00000000;
	sub.f32 	%f189, %f188, %f187;
	selp.f32 	%f190, %f187, %f189, %p62;
	fma.rn.f32 	%f44, %f38, 0f3F8147AE, %f190;
	mul.f32 	%f191, %f44, 0f3F22F983;
	cvt.rni.s32.f32 	%r332, %f191;
	cvt.rn.f32.s32 	%f192, %r332;
	fma.rn.f32 	%f193, %f192, 0fBFC90FDA, %f44;
	fma.rn.f32 	%f194, %f192, 0fB3A22168, %f193;
	fma.rn.f32 	%f219, %f192, 0fA7C234C5, %f194;
	abs.f32 	%f46, %f44;
	setp.ltu.f32 	%p63, %f46, 0f47CE4780;
	@%p63 bra 	$L__BB1_67;
	setp.eq.f32 	%p64, %f46, 0f7F800000;
	@%p64 bra 	$L__BB1_66;
	mov.b32 	%r105, %f44;
	shl.b32 	%r280, %r105, 8;
	or.b32  	%r106, %r280, -2147483648;
	mov.b64 	%rd133, 0;
	mov.b32 	%r329, 0;
$L__BB1_62:
	.pragma "nounroll";
	mul.wide.u32 	%rd111, %r329, 4;
	add.s64 	%rd113, %rd112, %rd111;
	ld.global.nc.u32 	%r281, [%rd113];
	mad.wide.u32 	%rd114, %r281, %r106, %rd133;
	shr.u64 	%rd133, %rd114, 32;
	add.s64 	%rd115, %rd1, %rd111;
	st.local.u32 	[%rd115], %rd114;
	add.s32 	%r329, %r329, 1;
	setp.ne.s32 	%p65, %r329, 6;
	@%p65 bra 	$L__BB1_62;
	shr.u32 	%r282, %r105, 23;
	st.local.u32 	[%rd1+24], %rd133;
	and.b32  	%r109, %r282, 31;
	and.b32  	%r283, %r282, 224;
	add.s32 	%r284, %r283, -128;
	shr.u32 	%r285, %r284, 5;
	mul.wide.u32 	%rd116, %r285, 4;
	sub.s64 	%rd29, %rd1, %rd116;
	ld.local.u32 	%r330, [%rd29+24];
	ld.local.u32 	%r331, [%rd29+20];
	setp.eq.s32 	%p66, %r109, 0;
	@%p66 bra 	$L__BB1_65;
	shf.l.wrap.b32 	%r330, %r331, %r330, %r109;
	ld.local.u32 	%r286, [%rd29+16];
	shf.l.wrap.b32 	%r331, %r286, %r331, %r109;
$L__BB1_65:
	shr.u32 	%r287, %r330, 30;
	shf.l.wrap.b32 	%r288, %r331, %r330, 2;
	shl.b32 	%r289, %r331, 2;
	shr.u32 	%r290, %r288, 31;
	add.s32 	%r291, %r290, %r287;
	neg.s32 	%r292, %r291;
	setp.lt.s32 	%p67, %r105, 0;
	selp.b32 	%r332, %r292, %r291, %p67;
	xor.b32  	%r293, %r288, %r105;
	shr.s32 	%r294, %r288, 31;
	xor.b32  	%r295, %r294, %r288;
	xor.b32  	%r296, %r294, %r289;
	cvt.u64.u32 	%rd117, %r295;
	shl.b64 	%rd118, %rd117, 32;
	cvt.u64.u32 	%rd119, %r296;
	or.b64  	%rd120, %rd118, %rd119;
	cvt.rn.f64.s64 	%fd15, %rd120;
	mul.f64 	%fd16, %fd15, 0d3BF921FB54442D19;
	cvt.rn.f32.f64 	%f195, %fd16;
	neg.f32 	%f196, %f195;
	setp.lt.s32 	%p68, %r293, 0;
	selp.f32 	%f219, %f196, %f195, %p68;
	bra.uni 	$L__BB1_67;
$L__BB1_66:
	mov.f32 	%f197, 0f00000000;
	mul.rn.f32 	%f219, %f44, %f197;
	mov.b32 	%r332, 0;
$L__BB1_67:
	mul.rn.f32 	%f198, %f219, %f219;
	and.b32  	%r298, %r332, 1;
	setp.eq.b32 	%p69, %r298, 1;
	selp.f32 	%f199, 0f3F800000, %f219, %p69;
	fma.rn.f32 	%f200, %f198, %f199, 0f00000000;
	fma.rn.f32 	%f201, %f198, 0f37CBAC00, 0fBAB607ED;
	selp.f32 	%f202, %f201, 0fB94D4153, %p69;
	selp.f32 	%f203, 0f3D2AAABB, 0f3C0885E4, %p69;
	fma.rn.f32 	%f204, %f202, %f198, %f203;
	selp.f32 	%f205, 0fBEFFFFFF, 0fBE2AAAA8, %p69;
	fma.rn.f32 	%f206, %f204, %f198, %f205;
	fma.rn.f32 	%f207, %f206, %f200, %f199;
	and.b32  	%r299, %r332, 2;
	setp.eq.s32 	%p70, %r299, 0;
	mov.f32 	%f208, 0f00000000;
	sub.f32 	%f209, %f208, %f207;
	selp.f32 	%f210, %f207, %f209, %p70;
	fma.rn.f32 	%f211, %f44, 0f3F8147AE, %f210;
	add.s32 	%r300, %r300, 8;
	bra.uni 	$L__BB1_2;
$L__BB1_68:
	cvta.to.global.u64 	%rd121, %rd31;
	add.s64 	%rd123, %rd121, %rd34;
	st.global.f32 	[%rd123], %f14;
$L__BB1_69:
	ret;

}


// ===== COMPILED SASS (sm_100) =====

	.target	sm_100

	.elftype	@"ET_EXEC"


//--------------------- .note.nv.tkinfo           --------------------------
	.section	.note.nv.tkinfo,"",@"SHT_NOTE"
	.sectionflags	@"SHF_NOTE_NV_TKINFO"
	.tkinfo
        /*0018*/ 	.word	0x00000002
        /*0030*/ 	.string	""
        /*0030*/ 	.string	"ptxas"
        /*0030*/ 	.string	"Cuda compilation tools, release 13.0, V13.0.88"
        /*0030*/ 	.string	"Build cuda_13.0.r13.0/compiler.36424714_0"
        /*0030*/ 	.string	"-arch sm_100 -m 64 "



//--------------------- .note.nv.cuinfo           --------------------------
	.section	.note.nv.cuinfo,"",@"SHT_NOTE"
	.sectionflags	@"SHF_NOTE_NV_CUINFO"
        /*0018*/ 	.short	0x0002
        /*001a*/ 	.short	0x0064
        /*001c*/ 	.short	0x0082
	.zero		2


//--------------------- .nv.info                  --------------------------
	.section	.nv.info,"",@"SHT_CUDA_INFO"
	.align	4


	//----- nvinfo : EIATTR_REGCOUNT
	.align		4
        /*0000*/ 	.byte	0x04, 0x2f
        /*0002*/ 	.short	(.L_2 - .L_1)
	.align		4
.L_1:
        /*0004*/ 	.word	index@(_Z11imageKernelPfS_i)
        /*0008*/ 	.word	0x0000001e


	//----- nvinfo : EIATTR_FRAME_SIZE
	.align		4
.L_2:
        /*000c*/ 	.byte	0x04, 0x11
        /*000e*/ 	.short	(.L_4 - .L_3)
	.align		4
.L_3:
        /*0010*/ 	.word	index@(_Z11imageKernelPfS_i)
        /*0014*/ 	.word	0x00000000


	//----- nvinfo : EIATTR_REGCOUNT
	.align		4
.L_4:
        /*0018*/ 	.byte	0x04, 0x2f
        /*001a*/ 	.short	(.L_6 - .L_5)
	.align		4
.L_5:
        /*001c*/ 	.word	index@(_Z10convKernelPfS_iii)
        /*0020*/ 	.word	0x0000001a


	//----- nvinfo : EIATTR_FRAME_SIZE
	.align		4
.L_6:
        /*0024*/ 	.byte	0x04, 0x11
        /*0026*/ 	.short	(.L_8 - .L_7)
	.align		4
.L_7:
        /*0028*/ 	.word	index@(_Z10convKernelPfS_iii)
        /*002c*/ 	.word	0x00000000


	//----- nvinfo : EIATTR_MIN_STACK_SIZE
	.align		4
.L_8:
        /*0030*/ 	.byte	0x04, 0x12
        /*0032*/ 	.short	(.L_10 - .L_9)
	.align		4
.L_9:
        /*0034*/ 	.word	index@(_Z10convKernelPfS_iii)
        /*0038*/ 	.word	0x00000000


	//----- nvinfo : EIATTR_MIN_STACK_SIZE
	.align		4
.L_10:
        /*003c*/ 	.byte	0x04, 0x12
        /*003e*/ 	.short	(.L_12 - .L_11)
	.align		4
.L_11:
        /*0040*/ 	.word	index@(_Z11imageKernelPfS_i)
        /*0044*/ 	.word	0x00000000
.L_12:


//--------------------- .nv.compat                --------------------------
	.section	.nv.compat,"",@"SHT_CUDA_COMPAT_INFO"
	.align	4
        /*0000*/ 	.byte	0x02, 0x09, 0x00, 0x00, 0x02, 0x02, 0x01, 0x00, 0x02, 0x05, 0x05, 0x00, 0x03, 0x07, 0x01, 0x01
        /*0010*/ 	.byte	0x02, 0x03, 0x00, 0x00, 0x02, 0x06, 0x01, 0x00, 0x04, 0x0b, 0x08, 0x00, 0x01, 0x00, 0x00, 0x00
        /*0020*/ 	.byte	0x00, 0x00, 0x00, 0x00


//--------------------- .nv.info._Z10convKernelPfS_iii --------------------------
	.section	.nv.info._Z10convKernelPfS_iii,"",@"SHT_CUDA_INFO"
	.sectionflags	@""
	.align	4


	//----- nvinfo : EIATTR_CUDA_API_VERSION
	.align		4
        /*0000*/ 	.byte	0x04, 0x37
        /*0002*/ 	.short	(.L_14 - .L_13)
.L_13:
        /*0004*/ 	.word	0x00000082


	//----- nvinfo : EIATTR_KPARAM_INFO
	.align		4
.L_14:
        /*0008*/ 	.byte	0x04, 0x17
        /*000a*/ 	.short	(.L_16 - .L_15)
.L_15:
        /*000c*/ 	.word	0x00000000
        /*0010*/ 	.short	0x0004
        /*0012*/ 	.short	0x0018
        /*0014*/ 	.byte	0x00, 0xf0, 0x11, 0x00


	//----- nvinfo : EIATTR_KPARAM_INFO
	.align		4
.L_16:
        /*0018*/ 	.byte	0x04, 0x17
        /*001a*/ 	.short	(.L_18 - .L_17)
.L_17:
        /*001c*/ 	.word	0x00000000
        /*0020*/ 	.short	0x0003
        /*0022*/ 	.short	0x0014
        /*0024*/ 	.byte	0x00, 0xf0, 0x11, 0x00


	//----- nvinfo : EIATTR_KPARAM_INFO
	.align		4
.L_18:
        /*0028*/ 	.byte	0x04, 0x17
        /*002a*/ 	.short	(.L_20 - .L_19)
.L_19:
        /*002c*/ 	.word	0x00000000
        /*0030*/ 	.short	0x0002
        /*0032*/ 	.short	0x0010
        /*0034*/ 	.byte	0x00, 0xf0, 0x11, 0x00


	//----- nvinfo : EIATTR_KPARAM_INFO
	.align		4
.L_20:
        /*0038*/ 	.byte	0x04, 0x17
        /*003a*/ 	.short	(.L_22 - .L_21)
.L_21:
        /*003c*/ 	.word	0x00000000
        /*0040*/ 	.short	0x0001
        /*0042*/ 	.short	0x0008
        /*0044*/ 	.byte	0x00, 0xf5, 0x21, 0x00


	//----- nvinfo : EIATTR_KPARAM_INFO
	.align		4
.L_22:
        /*0048*/ 	.byte	0x04, 0x17
        /*004a*/ 	.short	(.L_24 - .L_23)
.L_23:
        /*004c*/ 	.word	0x00000000
        /*0050*/ 	.short	0x0000
        /*0052*/ 	.short	0x0000
        /*0054*/ 	.byte	0x00, 0xf5, 0x21, 0x00


	//----- nvinfo : EIATTR_SPARSE_MMA_MASK
	.align		4
.L_24:
        /*0058*/ 	.byte	0x03, 0x50
        /*005a*/ 	.short	0x0000


	//----- nvinfo : EIATTR_MAXREG_COUNT
	.align		4
        /*005c*/ 	.byte	0x03, 0x1b
        /*005e*/ 	.short	0x00ff


	//----- nvinfo : EIATTR_MERCURY_ISA_VERSION
	.align		4
        /*0060*/ 	.byte	0x03, 0x5f
        /*0062*/ 	.short	0x0101


	//----- nvinfo : EIATTR_VRC_CTA_INIT_COUNT
	.align		4
        /*0064*/ 	.byte	0x02, 0x4a
	.zero		1
	.zero		1


	//----- nvinfo : EIATTR_EXIT_INSTR_OFFSETS
	.align		4
        /*0068*/ 	.byte	0x04, 0x1c
        /*006a*/ 	.short	(.L_26 - .L_25)


	//   ....[0]....
.L_25:
        /*006c*/ 	.word	0x000000f0


	//   ....[1]....
        /*0070*/ 	.word	0x00003d30


	//----- nvinfo : EIATTR_CRS_STACK_SIZE
	.align		4
.L_26:
        /*0074*/ 	.byte	0x04, 0x1e
        /*0076*/ 	.short	(.L_28 - .L_27)
.L_27:
        /*0078*/ 	.word	0x00000000


	//----- nvinfo : EIATTR_CBANK_PARAM_SIZE
	.align		4
.L_28:
        /*007c*/ 	.byte	0x03, 0x19
        /*007e*/ 	.short	0x001c


	//----- nvinfo : EIATTR_PARAM_CBANK
	.align		4
        /*0080*/ 	.byte	0x04, 0x0a
        /*0082*/ 	.short	(.L_30 - .L_29)
	.align		4
.L_29:
        /*0084*/ 	.word	index@(.nv.constant0._Z10convKernelPfS_iii)
        /*0088*/ 	.short	0x0380
        /*008a*/ 	.short	0x001c


	//----- nvinfo : EIATTR_SW_WAR
	.align		4
.L_30:
        /*008c*/ 	.byte	0x04, 0x36
        /*008e*/ 	.short	(.L_32 - .L_31)
.L_31:
        /*0090*/ 	.word	0x00000008
.L_32:


//--------------------- .nv.info._Z11imageKernelPfS_i --------------------------
	.section	.nv.info._Z11imageKernelPfS_i,"",@"SHT_CUDA_INFO"
	.sectionflags	@""
	.align	4


	//----- nvinfo : EIATTR_CUDA_API_VERSION
	.align		4
        /*0000*/ 	.byte	0x04, 0x37
        /*0002*/ 	.short	(.L_34 - .L_33)
.L_33:
        /*0004*/ 	.word	0x00000082


	//----- nvinfo : EIATTR_KPARAM_INFO
	.align		4
.L_34:
        /*0008*/ 	.byte	0x04, 0x17
        /*000a*/ 	.short	(.L_36 - .L_35)
.L_35:
        /*000c*/ 	.word	0x00000000
        /*0010*/ 	.short	0x0002
        /*0012*/ 	.short	0x0010
        /*0014*/ 	.byte	0x00, 0xf0, 0x11, 0x00


	//----- nvinfo : EIATTR_KPARAM_INFO
	.align		4
.L_36:
        /*0018*/ 	.byte	0x04, 0x17
        /*001a*/ 	.short	(.L_38 - .L_37)
.L_37:
        /*001c*/ 	.word	0x00000000
        /*0020*/ 	.short	0x0001
        /*0022*/ 	.short	0x0008
        /*0024*/ 	.byte	0x00, 0xf5, 0x21, 0x00


	//----- nvinfo : EIATTR_KPARAM_INFO
	.align		4
.L_38:
        /*0028*/ 	.byte	0x04, 0x17
        /*002a*/ 	.short	(.L_40 - .L_39)
.L_39:
        /*002c*/ 	.word	0x00000000
        /*0030*/ 	.short	0x0000
        /*0032*/ 	.short	0x0000
        /*0034*/ 	.byte	0x00, 0xf5, 0x21, 0x00


	//----- nvinfo : EIATTR_SPARSE_MMA_MASK
	.align		4
.L_40:
        /*0038*/ 	.byte	0x03, 0x50
        /*003a*/ 	.short	0x0000


	//----- nvinfo : EIATTR_MAXREG_COUNT
	.align		4
        /*003c*/ 	.byte	0x03, 0x1b
        /*003e*/ 	.short	0x00ff


	//----- nvinfo : EIATTR_MERCURY_ISA_VERSION
	.align		4
        /*0040*/ 	.byte	0x03, 0x5f
        /*0042*/ 	.short	0x0101


	//----- nvinfo : EIATTR_VRC_CTA_INIT_COUNT
	.align		4
        /*0044*/ 	.byte	0x02, 0x4a
	.zero		1
	.zero		1


	//----- nvinfo : EIATTR_EXIT_INSTR_OFFSETS
	.align		4
        /*0048*/ 	.byte	0x04, 0x1c
        /*004a*/ 	.short	(.L_42 - .L_41)


	//   ....[0]....
.L_41:
        /*004c*/ 	.word	0x00000070


	//   ....[1]....
        /*0050*/ 	.word	0x00003ba0


	//----- nvinfo : EIATTR_CRS_STACK_SIZE
	.align		4
.L_42:
        /*0054*/ 	.byte	0x04, 0x1e
        /*0056*/ 	.short	(.L_44 - .L_43)
.L_43:
        /*0058*/ 	.word	0x00000000


	//----- nvinfo : EIATTR_CBANK_PARAM_SIZE
	.align		4
.L_44:
        /*005c*/ 	.byte	0x03, 0x19
        /*005e*/ 	.short	0x0014


	//----- nvinfo : EIATTR_PARAM_CBANK
	.align		4
        /*0060*/ 	.byte	0x04, 0x0a
        /*0062*/ 	.short	(.L_46 - .L_45)
	.align		4
.L_45:
        /*0064*/ 	.word	index@(.nv.constant0._Z11imageKernelPfS_i)
        /*0068*/ 	.short	0x0380
        /*006a*/ 	.short	0x0014


	//----- nvinfo : EIATTR_SW_WAR
	.align		4
.L_46:
        /*006c*/ 	.byte	0x04, 0x36
        /*006e*/ 	.short	(.L_48 - .L_47)
.L_47:
        /*0070*/ 	.word	0x00000008
.L_48:


//--------------------- .nv.callgraph             --------------------------
	.section	.nv.callgraph,"",@"SHT_CUDA_CALLGRAPH"
	.align	4
	.sectionentsize	8
	.align		4
        /*0000*/ 	.word	0x00000000
	.align		4
        /*0004*/ 	.word	0xffffffff
	.align		4
        /*0008*/ 	.word	0x00000000
	.align		4
        /*000c*/ 	.word	0xfffffffe
	.align		4
        /*0010*/ 	.word	0x00000000
	.align		4
        /*0014*/ 	.word	0xfffffffd
	.align		4
        /*0018*/ 	.word	0x00000000
	.align		4
        /*001c*/ 	.word	0xfffffffc


//--------------------- .nv.constant4             --------------------------
	.section	.nv.constant4,"a",@progbits
	.align	8
	.align		8
.nv.constant4:
        /*0000*/ 	.dword	__cudart_i2opi_f


//--------------------- .text._Z10convKernelPfS_iii --------------------------
	.section	.text._Z10convKernelPfS_iii,"ax",@progbits
	.align	128
        .global         _Z10convKernelPfS_iii
        .type           _Z10convKernelPfS_iii,@function
        .size           _Z10convKernelPfS_iii,(.L_x_98 - _Z10convKernelPfS_iii)
        .other          _Z10convKernelPfS_iii,@"STO_CUDA_ENTRY STV_DEFAULT"
_Z10convKernelPfS_iii:
.text._Z10convKernelPfS_iii:
[----:B------:R-:W-:Y:S01]  /*0000*/  LDC R1, c[0x0][0x37c] ;  /* 0x0000df00ff017b82 */ /* 0x000fe20000000800 */
[----:B------:R-:W0:Y:S07]  /*0010*/  S2R R5, SR_TID.Y ;  /* 0x0000000000057919 */ /* 0x000e2e0000002200 */
[----:B------:R-:W1:Y:S01]  /*0020*/  LDC R3, c[0x0][0x360] ;  /* 0x0000d800ff037b82 */ /* 0x000e620000000800 */
[----:B------:R-:W1:Y:S07]  /*0030*/  S2R R2, SR_TID.X ;  /* 0x0000000000027919 */ /* 0x000e6e0000002100 */
[----:B------:R-:W0:Y:S08]  /*0040*/  S2UR UR5, SR_CTAID.Y ;  /* 0x00000000000579c3 */ /* 0x000e300000002600 */
[----:B------:R-:W0:Y:S08]  /*0050*/  LDC R0, c[0x0][0x364] ;  /* 0x0000d900ff007b82 */ /* 0x000e300000000800 */
[----:B------:R-:W1:Y:S08]  /*0060*/  S2UR UR4, SR_CTAID.X ;  /* 0x00000000000479c3 */ /* 0x000e700000002500 */
[----:B------:R-:W2:Y:S08]  /*0070*/  LDC.64 R6, c[0x0][0x390] ;  /* 0x0000e400ff067b82 */ /* 0x000eb00000000a00 */
[----:B------:R-:W3:Y:S01]  /*0080*/  S2UR UR6, SR_CTAID.Z ;  /* 0x00000000000679c3 */ /* 0x000ee20000002700 */
[----:B0-----:R-:W-:-:S07]  /*0090*/  IMAD R0, R0, UR5, R5 ;  /* 0x0000000500007c24 */ /* 0x001fce000f8e0205 */
[----:B------:R-:W3:Y:S01]  /*00a0*/  LDC R4, c[0x0][0x398] ;  /* 0x0000e600ff047b82 */ /* 0x000ee20000000800 */
[----:B-1----:R-:W-:Y:S01]  /*00b0*/  IMAD R3, R3, UR4, R2 ;  /* 0x0000000403037c24 */ /* 0x002fe2000f8e0202 */
[----:B--2---:R-:W-:-:S04]  /*00c0*/  ISETP.GE.AND P0, PT, R0, R7, PT ;  /* 0x000000070000720c */ /* 0x004fc80003f06270 */
[----:B------:R-:W-:-:S04]  /*00d0*/  ISETP.GE.OR P0, PT, R3, R6, P0 ;  /* 0x000000060300720c */ /* 0x000fc80000706670 */
[----:B---3--:R-:W-:-:S13]  /*00e0*/  ISETP.LE.OR P0, PT, R4, UR6, P0 ;  /* 0x0000000604007c0c */ /* 0x008fda0008703670 */
[----:B------:R-:W-:Y:S05]  /*00f0*/  @P0 EXIT ;  /* 0x000000000000094d */ /* 0x000fea0003800000 */
[----:B------:R-:W0:Y:S01]  /*0100*/  LDC.64 R8, c[0x0][0x380] ;  /* 0x0000e000ff087b82 */ /* 0x000e220000000a00 */
[----:B------:R-:W1:Y:S01]  /*0110*/  LDCU.64 UR8, c[0x0][0x358] ;  /* 0x00006b00ff0877ac */ /* 0x000e620008000a00 */
[----:B------:R-:W-:-:S04]  /*0120*/  IMAD R4, R7, UR6, R0 ;  /* 0x0000000607047c24 */ /* 0x000fc8000f8e0200 */
[----:B------:R-:W-:-:S04]  /*0130*/  IMAD R4, R4, R6, R3 ;  /* 0x0000000604047224 */ /* 0x000fc800078e0203 */
[----:B0-----:R-:W-:-:S06]  /*0140*/  IMAD.WIDE R8, R4, 0x4, R8 ;  /* 0x0000000404087825 */ /* 0x001fcc00078e0208 */
[----:B-1----:R0:W5:Y:S01]  /*0150*/  LDG.E.CONSTANT R8, desc[UR8][R8.64] ;  /* 0x0000000808087981 */ /* 0x002162000c1e9900 */
[----:B------:R-:W-:-:S05]  /*0160*/  UMOV UR4, URZ ;  /* 0x000000ff00047c82 */ /* 0x000fca0008000000 */
.L_x_48:
[C---:B-----5:R-:W-:Y:S01]  /*0170*/  FMUL R0, R8.reuse, 0.63661974668502807617 ;  /* 0x3f22f98308007820 */ /* 0x060fe20000400000 */
[----:B------:R-:W-:Y:S01]  /*0180*/  FSETP.GE.AND P0, PT, |R8|, 105615, PT ;  /* 0x47ce47800800780b */ /* 0x000fe20003f06200 */
[----:B------:R-:W-:Y:S04]  /*0190*/  BSSY.RECONVERGENT B0, `(.L_x_0) ;  /* 0x0000066000007945 */ /* 0x000fe80003800200 */
[----:B------:R-:W1:Y:S02]  /*01a0*/  F2I.NTZ R0, R0 ;  /* 0x0000000000007305 */ /* 0x000e640000203100 */
[----:B-1----:R-:W-:-:S05]  /*01b0*/  I2FP.F32.S32 R5, R0 ;  /* 0x0000000000057245 */ /* 0x002fca0000201400 */
[----:B------:R-:W-:-:S04]  /*01c0*/  FFMA R2, R5, -1.5707962512969970703, R8 ;  /* 0xbfc90fda05027823 */ /* 0x000fc80000000008 */
[----:B------:R-:W-:-:S04]  /*01d0*/  FFMA R2, R5, -7.5497894158615963534e-08, R2 ;  /* 0xb3a2216805027823 */ /* 0x000fc80000000002 */
[----:B0-----:R-:W-:Y:S01]  /*01e0*/  FFMA R9, R5, -5.3903029534742383927e-15, R2 ;  /* 0xa7c234c505097823 */ /* 0x001fe20000000002 */
[----:B------:R-:W-:Y:S06]  /*01f0*/  @!P0 BRA `(.L_x_1) ;  /* 0x00000004007c8947 */ /* 0x000fec0003800000 */
[----:B------:R-:W-:-:S13]  /*0200*/  FSETP.NEU.AND P0, PT, |R8|, +INF , PT ;  /* 0x7f8000000800780b */ /* 0x000fda0003f0d200 */
[----:B------:R-:W-:Y:S01]  /*0210*/  @!P0 FMUL R9, RZ, R8 ;  /* 0x00000008ff098220 */ /* 0x000fe20000400000 */
[----:B------:R-:W-:Y:S01]  /*0220*/  @!P0 IMAD.MOV.U32 R0, RZ, RZ, RZ ;  /* 0x000000ffff008224 */ /* 0x000fe200078e00ff */
[----:B------:R-:W-:Y:S06]  /*0230*/  @!P0 BRA `(.L_x_1) ;  /* 0x00000004006c8947 */ /* 0x000fec0003800000 */
[----:B------:R-:W-:Y:S01]  /*0240*/  IMAD.SHL.U32 R0, R8, 0x100, RZ ;  /* 0x0000010008007824 */ /* 0x000fe200078e00ff */
[----:B------:R-:W0:Y:S01]  /*0250*/  LDCU.64 UR10, c[0x4][URZ] ;  /* 0x01000000ff0a77ac */ /* 0x000e220008000a00 */
[----:B------:R-:W-:Y:S02]  /*0260*/  IMAD.MOV.U32 R9, RZ, RZ, RZ ;  /* 0x000000ffff097224 */ /* 0x000fe400078e00ff */
[----:B------:R-:W-:Y:S01]  /*0270*/  IMAD.MOV.U32 R2, RZ, RZ, RZ ;  /* 0x000000ffff027224 */ /* 0x000fe200078e00ff */
[----:B------:R-:W-:Y:S01]  /*0280*/  LOP3.LUT R5, R0, 0x80000000, RZ, 0xfc, !PT ;  /* 0x8000000000057812 */ /* 0x000fe200078efcff */
[----:B------:R-:W-:Y:S01]  /*0290*/  UMOV UR6, URZ ;  /* 0x000000ff00067c82 */ /* 0x000fe20008000000 */
[----:B------:R-:W-:-:S05]  /*02a0*/  UMOV UR5, URZ ;  /* 0x000000ff00057c82 */ /* 0x000fca0008000000 */
.L_x_2:
[----:B0-----:R-:W-:Y:S02]  /*02b0*/  IMAD.U32 R16, RZ, RZ, UR10 ;  /* 0x0000000aff107e24 */ /* 0x001fe4000f8e00ff */
[----:B------:R-:W-:-:S05]  /*02c0*/  IMAD.U32 R17, RZ, RZ, UR11 ;  /* 0x0000000bff117e24 */ /* 0x000fca000f8e00ff */
[----:B------:R-:W2:Y:S01]  /*02d0*/  LDG.E.CONSTANT R14, desc[UR8][R16.64] ;  /* 0x00000008100e7981 */ /* 0x000ea2000c1e9900 */
[----:B------:R-:W-:Y:S01]  /*02e0*/  UIADD3 UR5, UPT, UPT, UR5, 0x1, URZ ;  /* 0x0000000105057890 */ /* 0x000fe2000fffe0ff */
[C---:B------:R-:W-:Y:S01]  /*02f0*/  ISETP.EQ.AND P0, PT, R2.reuse, RZ, PT ;  /* 0x000000ff0200720c */ /* 0x040fe20003f02270 */
[----:B------:R-:W-:Y:S01]  /*0300*/  UIADD3 UR10, UP1, UPT, UR10, 0x4, URZ ;  /* 0x000000040a0a7890 */ /* 0x000fe2000ff3e0ff */
[C---:B------:R-:W-:Y:S01]  /*0310*/  ISETP.EQ.AND P1, PT, R2.reuse, 0x4, PT ;  /* 0x000000040200780c */ /* 0x040fe20003f22270 */
[----:B------:R-:W-:Y:S01]  /*0320*/  UISETP.NE.AND UP0, UPT, UR5, 0x6, UPT ;  /* 0x000000060500788c */ /* 0x000fe2000bf05270 */
[C---:B------:R-:W-:Y:S01]  /*0330*/  ISETP.EQ.AND P2, PT, R2.reuse, 0x8, PT ;  /* 0x000000080200780c */ /* 0x040fe20003f42270 */
[----:B------:R-:W-:Y:S01]  /*0340*/  UIADD3.X UR11, UPT, UPT, URZ, UR11, URZ, UP1, !UPT ;  /* 0x0000000bff0b7290 */ /* 0x000fe20008ffe4ff */
[C---:B------:R-:W-:Y:S02]  /*0350*/  ISETP.EQ.AND P3, PT, R2.reuse, 0xc, PT ;  /* 0x0000000c0200780c */ /* 0x040fe40003f62270 */
[----:B------:R-:W-:-:S02]  /*0360*/  ISETP.EQ.AND P4, PT, R2, 0x10, PT ;  /* 0x000000100200780c */ /* 0x000fc40003f82270 */
[C---:B------:R-:W-:Y:S01]  /*0370*/  ISETP.EQ.AND P5, PT, R2.reuse, 0x14, PT ;  /* 0x000000140200780c */ /* 0x040fe20003fa2270 */
[----:B------:R-:W-:Y:S02]  /*0380*/  VIADD R2, R2, 0x4 ;  /* 0x0000000402027836 */ /* 0x000fe40000000000 */
[----:B--2---:R-:W-:-:S03]  /*0390*/  IMAD.WIDE.U32 R14, R14, R5, RZ ;  /* 0x000000050e0e7225 */ /* 0x004fc600078e00ff */
[----:B------:R-:W-:-:S04]  /*03a0*/  IADD3 R0, P6, PT, R14, R9, RZ ;  /* 0x000000090e007210 */ /* 0x000fc80007fde0ff */
[----:B------:R-:W-:Y:S01]  /*03b0*/  IADD3.X R9, PT, PT, R15, UR6, RZ, P6, !PT ;  /* 0x000000060f097c10 */ /* 0x000fe2000b7fe4ff */
[--C-:B------:R-:W-:Y:S01]  /*03c0*/  @P0 IMAD.MOV.U32 R3, RZ, RZ, R0.reuse ;  /* 0x000000ffff030224 */ /* 0x100fe200078e0000 */
[----:B------:R-:W-:Y:S01]  /*03d0*/  @P2 MOV R12, R0 ;  /* 0x00000000000c2202 */ /* 0x000fe20000000f00 */
[--C-:B------:R-:W-:Y:S02]  /*03e0*/  @P1 IMAD.MOV.U32 R13, RZ, RZ, R0.reuse ;  /* 0x000000ffff0d1224 */ /* 0x100fe400078e0000 */
[--C-:B------:R-:W-:Y:S02]  /*03f0*/  @P3 IMAD.MOV.U32 R11, RZ, RZ, R0.reuse ;  /* 0x000000ffff0b3224 */ /* 0x100fe400078e0000 */
[--C-:B------:R-:W-:Y:S02]  /*0400*/  @P4 IMAD.MOV.U32 R10, RZ, RZ, R0.reuse ;  /* 0x000000ffff0a4224 */ /* 0x100fe400078e0000 */
[----:B------:R-:W-:Y:S01]  /*0410*/  @P5 IMAD.MOV.U32 R7, RZ, RZ, R0 ;  /* 0x000000ffff075224 */ /* 0x000fe200078e0000 */
[----:B------:R-:W-:Y:S06]  /*0420*/  BRA.U UP0, `(.L_x_2) ;  /* 0xfffffffd00a07547 */ /* 0x000fec000b83ffff */
[----:B------:R-:W-:Y:S01]  /*0430*/  SHF.R.U32.HI R0, RZ, 0x17, R8 ;  /* 0x00000017ff007819 */ /* 0x000fe20000011608 */
[----:B------:R-:W-:Y:S03]  /*0440*/  BSSY.RECONVERGENT B1, `(.L_x_3) ;  /* 0x0000028000017945 */ /* 0x000fe60003800200 */
[C---:B------:R-:W-:Y:S02]  /*0450*/  LOP3.LUT R2, R0.reuse, 0xe0, RZ, 0xc0, !PT ;  /* 0x000000e000027812 */ /* 0x040fe400078ec0ff */
[----:B------:R-:W-:-:S03]  /*0460*/  LOP3.LUT P6, RZ, R0, 0x1f, RZ, 0xc0, !PT ;  /* 0x0000001f00ff7812 */ /* 0x000fc600078cc0ff */
[----:B------:R-:W-:-:S05]  /*0470*/  VIADD R2, R2, 0xffffff80 ;  /* 0xffffff8002027836 */ /* 0x000fca0000000000 */
[----:B------:R-:W-:-:S05]  /*0480*/  SHF.R.U32.HI R2, RZ, 0x5, R2 ;  /* 0x00000005ff027819 */ /* 0x000fca0000011602 */
[----:B------:R-:W-:-:S05]  /*0490*/  IMAD.U32 R14, R2, -0x4, RZ ;  /* 0xfffffffc020e7824 */ /* 0x000fca00078e00ff */
[C---:B------:R-:W-:Y:S02]  /*04a0*/  ISETP.EQ.AND P3, PT, R14.reuse, -0x18, PT ;  /* 0xffffffe80e00780c */ /* 0x040fe40003f62270 */
[C---:B------:R-:W-:Y:S02]  /*04b0*/  ISETP.EQ.AND P4, PT, R14.reuse, -0x14, PT ;  /* 0xffffffec0e00780c */ /* 0x040fe40003f82270 */
[C---:B------:R-:W-:Y:S02]  /*04c0*/  ISETP.EQ.AND P2, PT, R14.reuse, -0x10, PT ;  /* 0xfffffff00e00780c */ /* 0x040fe40003f42270 */
[C---:B------:R-:W-:Y:S02]  /*04d0*/  ISETP.EQ.AND P1, PT, R14.reuse, -0xc, PT ;  /* 0xfffffff40e00780c */ /* 0x040fe40003f22270 */
[C---:B------:R-:W-:Y:S02]  /*04e0*/  ISETP.EQ.AND P0, PT, R14.reuse, -0x8, PT ;  /* 0xfffffff80e00780c */ /* 0x040fe40003f02270 */
[----:B------:R-:W-:-:S03]  /*04f0*/  ISETP.EQ.AND P5, PT, R14, RZ, PT ;  /* 0x000000ff0e00720c */ /* 0x000fc60003fa2270 */
[--C-:B------:R-:W-:Y:S01]  /*0500*/  @P3 IMAD.MOV.U32 R2, RZ, RZ, R3.reuse ;  /* 0x000000ffff023224 */ /* 0x100fe200078e0003 */
[C---:B------:R-:W-:Y:S01]  /*0510*/  ISETP.EQ.AND P3, PT, R14.reuse, -0x4, PT ;  /* 0xfffffffc0e00780c */ /* 0x040fe20003f62270 */
[----:B------:R-:W-:Y:S01]  /*0520*/  @P4 IMAD.MOV.U32 R5, RZ, RZ, R3 ;  /* 0x000000ffff054224 */ /* 0x000fe200078e0003 */
[----:B------:R-:W-:Y:S01]  /*0530*/  @P4 MOV R2, R13 ;  /* 0x0000000d00024202 */ /* 0x000fe20000000f00 */
[----:B------:R-:W-:Y:S01]  /*0540*/  @P2 IMAD.MOV.U32 R5, RZ, RZ, R13 ;  /* 0x000000ffff052224 */ /* 0x000fe200078e000d */
[----:B------:R-:W-:Y:S01]  /*0550*/  ISETP.EQ.AND P4, PT, R14, 0x4, PT ;  /* 0x000000040e00780c */ /* 0x000fe20003f82270 */
[--C-:B------:R-:W-:Y:S02]  /*0560*/  @P2 IMAD.MOV.U32 R2, RZ, RZ, R12.reuse ;  /* 0x000000ffff022224 */ /* 0x100fe400078e000c */
[----:B------:R-:W-:Y:S02]  /*0570*/  @P1 IMAD.MOV.U32 R5, RZ, RZ, R12 ;  /* 0x000000ffff051224 */ /* 0x000fe400078e000c */
[----:B------:R-:W-:-:S02]  /*0580*/  @P1 IMAD.MOV.U32 R2, RZ, RZ, R11 ;  /* 0x000000ffff021224 */ /* 0x000fc400078e000b */
[----:B------:R-:W-:Y:S02]  /*0590*/  @P0 IMAD.MOV.U32 R5, RZ, RZ, R11 ;  /* 0x000000ffff050224 */ /* 0x000fe400078e000b */
[--C-:B------:R-:W-:Y:S02]  /*05a0*/  @P0 IMAD.MOV.U32 R2, RZ, RZ, R10.reuse ;  /* 0x000000ffff020224 */ /* 0x100fe400078e000a */
[----:B------:R-:W-:Y:S01]  /*05b0*/  @P3 IMAD.MOV.U32 R5, RZ, RZ, R10 ;  /* 0x000000ffff053224 */ /* 0x000fe200078e000a */
[----:B------:R-:W-:Y:S01]  /*05c0*/  @P5 MOV R5, R7 ;  /* 0x0000000700055202 */ /* 0x000fe20000000f00 */
[----:B------:R-:W-:Y:S02]  /*05d0*/  @P3 IMAD.MOV.U32 R2, RZ, RZ, R7 ;  /* 0x000000ffff023224 */ /* 0x000fe400078e0007 */
[--C-:B------:R-:W-:Y:S02]  /*05e0*/  @P5 IMAD.MOV.U32 R2, RZ, RZ, R9.reuse ;  /* 0x000000ffff025224 */ /* 0x100fe400078e0009 */
[----:B------:R-:W-:Y:S01]  /*05f0*/  @P4 IMAD.MOV.U32 R5, RZ, RZ, R9 ;  /* 0x000000ffff054224 */ /* 0x000fe200078e0009 */
[----:B------:R-:W-:Y:S06]  /*0600*/  @!P6 BRA `(.L_x_4) ;  /* 0x00000000002ce947 */ /* 0x000fec0003800000 */
[----:B------:R-:W-:Y:S01]  /*0610*/  @P2 IMAD.MOV.U32 R6, RZ, RZ, R3 ;  /* 0x000000ffff062224 */ /* 0x000fe200078e0003 */
[----:B------:R-:W-:Y:S01]  /*0620*/  LOP3.LUT R0, R0, 0x1f, RZ, 0xc0, !PT ;  /* 0x0000001f00007812 */ /* 0x000fe200078ec0ff */
[----:B------:R-:W-:Y:S02]  /*0630*/  @P1 IMAD.MOV.U32 R6, RZ, RZ, R13 ;  /* 0x000000ffff061224 */ /* 0x000fe400078e000d */
[----:B------:R-:W-:Y:S01]  /*0640*/  @P0 IMAD.MOV.U32 R6, RZ, RZ, R12 ;  /* 0x000000ffff060224 */ /* 0x000fe200078e000c */
[----:B------:R-:W-:Y:S01]  /*0650*/  ISETP.EQ.AND P0, PT, R14, 0x8, PT ;  /* 0x000000080e00780c */ /* 0x000fe20003f02270 */
[----:B------:R-:W-:Y:S01]  /*0660*/  @P3 IMAD.MOV.U32 R6, RZ, RZ, R11 ;  /* 0x000000ffff063224 */ /* 0x000fe200078e000b */
[----:B------:R-:W-:Y:S01]  /*0670*/  SHF.L.W.U32.HI R2, R5, R0, R2 ;  /* 0x0000000005027219 */ /* 0x000fe20000010e02 */
[----:B------:R-:W-:Y:S02]  /*0680*/  @P5 IMAD.MOV.U32 R6, RZ, RZ, R10 ;  /* 0x000000ffff065224 */ /* 0x000fe400078e000a */
[----:B------:R-:W-:-:S08]  /*0690*/  @P4 IMAD.MOV.U32 R6, RZ, RZ, R7 ;  /* 0x000000ffff064224 */ /* 0x000fd000078e0007 */
[----:B------:R-:W-:-:S04]  /*06a0*/  @P0 MOV R6, R9 ;  /* 0x0000000900060202 */ /* 0x000fc80000000f00 */
[----:B------:R-:W-:-:S07]  /*06b0*/  SHF.L.W.U32.HI R5, R6, R0, R5 ;  /* 0x0000000006057219 */ /* 0x000fce0000010e05 */
.L_x_4:
[----:B------:R-:W-:Y:S05]  /*06c0*/  BSYNC.RECONVERGENT B1 ;  /* 0x0000000000017941 */ /* 0x000fea0003800200 */
.L_x_3:
[C---:B------:R-:W-:Y:S01]  /*06d0*/  SHF.L.W.U32.HI R9, R5.reuse, 0x2, R2 ;  /* 0x0000000205097819 */ /* 0x040fe20000010e02 */
[----:B------:R-:W-:Y:S01]  /*06e0*/  IMAD.SHL.U32 R5, R5, 0x4, RZ ;  /* 0x0000000405057824 */ /* 0x000fe200078e00ff */
[----:B------:R-:W-:Y:S01]  /*06f0*/  UMOV UR6, 0x54442d19 ;  /* 0x54442d1900067882 */ /* 0x000fe20000000000 */
[----:B------:R-:W-:Y:S01]  /*0700*/  UMOV UR7, 0x3bf921fb ;  /* 0x3bf921fb00077882 */ /* 0x000fe20000000000 */
[----:B------:R-:W-:Y:S02]  /*0710*/  SHF.R.S32.HI R0, RZ, 0x1f, R9 ;  /* 0x0000001fff007819 */ /* 0x000fe40000011409 */
[----:B------:R-:W-:Y:S02]  /*0720*/  ISETP.GE.AND P0, PT, R8, RZ, PT ;  /* 0x000000ff0800720c */ /* 0x000fe40003f06270 */
[C---:B------:R-:W-:Y:S02]  /*0730*/  LOP3.LUT R16, R0.reuse, R5, RZ, 0x3c, !PT ;  /* 0x0000000500107212 */ /* 0x040fe400078e3cff */
[----:B------:R-:W-:-:S02]  /*0740*/  LOP3.LUT R17, R0, R9, RZ, 0x3c, !PT ;  /* 0x0000000900117212 */ /* 0x000fc400078e3cff */
[----:B------:R-:W-:Y:S02]  /*0750*/  SHF.R.U32.HI R0, RZ, 0x1e, R2 ;  /* 0x0000001eff007819 */ /* 0x000fe40000011602 */
[----:B------:R-:W0:Y:S01]  /*0760*/  I2F.F64.S64 R14, R16 ;  /* 0x00000010000e7312 */ /* 0x000e220000301c00 */
[C---:B------:R-:W-:Y:S02]  /*0770*/  LOP3.LUT R2, R9.reuse, R8, RZ, 0x3c, !PT ;  /* 0x0000000809027212 */ /* 0x040fe400078e3cff */
[----:B------:R-:W-:Y:S02]  /*0780*/  LEA.HI R0, R9, R0, RZ, 0x1 ;  /* 0x0000000009007211 */ /* 0x000fe400078f08ff */
[----:B------:R-:W-:-:S03]  /*0790*/  ISETP.GE.AND P1, PT, R2, RZ, PT ;  /* 0x000000ff0200720c */ /* 0x000fc60003f26270 */
[----:B------:R-:W-:-:S04]  /*07a0*/  IMAD.MOV R2, RZ, RZ, -R0 ;  /* 0x000000ffff027224 */ /* 0x000fc800078e0a00 */
[----:B------:R-:W-:Y:S01]  /*07b0*/  @!P0 IMAD.MOV.U32 R0, RZ, RZ, R2 ;  /* 0x000000ffff008224 */ /* 0x000fe200078e0002 */
[----:B0-----:R-:W-:-:S10]  /*07c0*/  DMUL R14, R14, UR6 ;  /* 0x000000060e0e7c28 */ /* 0x001fd40008000000 */
[----:B------:R-:W0:Y:S02]  /*07d0*/  F2F.F32.F64 R14, R14 ;  /* 0x0000000e000e7310 */ /* 0x000e240000301000 */
[----:B0-----:R-:W-:-:S07]  /*07e0*/  FSEL R9, -R14, R14, !P1 ;  /* 0x0000000e0e097208 */ /* 0x001fce0004800100 */
.L_x_1:
[----:B------:R-:W-:Y:S05]  /*07f0*/  BSYNC.RECONVERGENT B0 ;  /* 0x0000000000007941 */ /* 0x000fea0003800200 */
.L_x_0:
[----:B------:R-:W-:Y:S02]  /*0800*/  IMAD.MOV.U32 R6, RZ, RZ, 0x37cbac00 ;  /* 0x37cbac00ff067424 */ /* 0x000fe400078e00ff */
[----:B------:R-:W-:Y:S01]  /*0810*/  FMUL R15, R9, R9 ;  /* 0x00000009090f7220 */ /* 0x000fe20000400000 */
[C---:B------:R-:W-:Y:S01]  /*0820*/  LOP3.LUT R2, R0.reuse, 0x1, RZ, 0xc0, !PT ;  /* 0x0000000100027812 */ /* 0x040fe200078ec0ff */
[----:B------:R-:W-:Y:S01]  /*0830*/  IMAD.MOV.U32 R5, RZ, RZ, 0x3d2aaabb ;  /* 0x3d2aaabbff057424 */ /* 0x000fe200078e00ff */
[----:B------:R-:W-:Y:S01]  /*0840*/  LOP3.LUT P1, RZ, R0, 0x2, RZ, 0xc0, !PT ;  /* 0x0000000200ff7812 */ /* 0x000fe2000782c0ff */
[----:B------:R-:W-:Y:S01]  /*0850*/  FFMA R14, R15, R6, -0.0013887860113754868507 ;  /* 0xbab607ed0f0e7423 */ /* 0x000fe20000000006 */
[----:B------:R-:W-:Y:S01]  /*0860*/  ISETP.NE.U32.AND P0, PT, R2, 0x1, PT ;  /* 0x000000010200780c */ /* 0x000fe20003f05070 */
[----:B------:R-:W-:Y:S01]  /*0870*/  IMAD.MOV.U32 R2, RZ, RZ, 0x3effffff ;  /* 0x3effffffff027424 */ /* 0x000fe200078e00ff */
[----:B------:R-:W-:Y:S02]  /*0880*/  BSSY.RECONVERGENT B0, `(.L_x_5) ;  /* 0x0000070000007945 */ /* 0x000fe40003800200 */
[----:B------:R-:W-:-:S02]  /*0890*/  FSEL R14, R14, -0.00019574658654164522886, !P0 ;  /* 0xb94d41530e0e7808 */ /* 0x000fc40004000000 */
[----:B------:R-:W-:Y:S02]  /*08a0*/  FSEL R16, R5, 0.0083327032625675201416, !P0 ;  /* 0x3c0885e405107808 */ /* 0x000fe40004000000 */
[----:B------:R-:W-:Y:S02]  /*08b0*/  FSEL R0, R9, 1, P0 ;  /* 0x3f80000009007808 */ /* 0x000fe40000000000 */
[----:B------:R-:W-:Y:S01]  /*08c0*/  FSEL R17, -R2, -0.16666662693023681641, !P0 ;  /* 0xbe2aaaa802117808 */ /* 0x000fe20004000100 */
[C---:B------:R-:W-:Y:S02]  /*08d0*/  FFMA R14, R15.reuse, R14, R16 ;  /* 0x0000000e0f0e7223 */ /* 0x040fe40000000010 */
[C---:B------:R-:W-:Y:S02]  /*08e0*/  FFMA R9, R15.reuse, R0, RZ ;  /* 0x000000000f097223 */ /* 0x040fe400000000ff */
[----:B------:R-:W-:-:S04]  /*08f0*/  FFMA R14, R15, R14, R17 ;  /* 0x0000000e0f0e7223 */ /* 0x000fc80000000011 */
[----:B------:R-:W-:-:S04]  /*0900*/  FFMA R9, R9, R14, R0 ;  /* 0x0000000e09097223 */ /* 0x000fc80000000000 */
[----:B------:R-:W-:-:S04]  /*0910*/  @P1 FADD R9, RZ, -R9 ;  /* 0x80000009ff091221 */ /* 0x000fc80000000000 */
[----:B------:R-:W-:-:S04]  /*0920*/  FFMA R14, R8, 1.0099999904632568359, R9 ;  /* 0x3f8147ae080e7823 */ /* 0x000fc80000000009 */
[C---:B------:R-:W-:Y:S01]  /*0930*/  FMUL R0, R14.reuse, 0.63661974668502807617 ;  /* 0x3f22f9830e007820 */ /* 0x040fe20000400000 */
[----:B------:R-:W-:-:S05]  /*0940*/  FSETP.GE.AND P0, PT, |R14|, 105615, PT ;  /* 0x47ce47800e00780b */ /* 0x000fca0003f06200 */
[----:B------:R-:W0:Y:S02]  /*0950*/  F2I.NTZ R0, R0 ;  /* 0x0000000000007305 */ /* 0x000e240000203100 */
[----:B0-----:R-:W-:-:S05]  /*0960*/  I2FP.F32.S32 R9, R0 ;  /* 0x0000000000097245 */ /* 0x001fca0000201400 */
[----:B------:R-:W-:-:S04]  /*0970*/  FFMA R8, R9, -1.5707962512969970703, R14 ;  /* 0xbfc90fda09087823 */ /* 0x000fc8000000000e */
[----:B------:R-:W-:-:S04]  /*0980*/  FFMA R8, R9, -7.5497894158615963534e-08, R8 ;  /* 0xb3a2216809087823 */ /* 0x000fc80000000008 */
[----:B------:R-:W-:Y:S01]  /*0990*/  FFMA R8, R9, -5.3903029534742383927e-15, R8 ;  /* 0xa7c234c509087823 */ /* 0x000fe20000000008 */
[----:B------:R-:W-:Y:S06]  /*09a0*/  @!P0 BRA `(.L_x_6) ;  /* 0x0000000400748947 */ /* 0x000fec0003800000 */
[----:B------:R-:W-:-:S13]  /*09b0*/  FSETP.NEU.AND P0, PT, |R14|, +INF , PT ;  /* 0x7f8000000e00780b */ /* 0x000fda0003f0d200 */
[----:B------:R-:W-:Y:S05]  /*09c0*/  @!P0 BRA `(.L_x_7) ;  /* 0x0000000400648947 */ /* 0x000fea0003800000 */
[----:B------:R-:W0:Y:S01]  /*09d0*/  LDC.64 R8, c[0x4][RZ] ;  /* 0x01000000ff087b82 */ /* 0x000e220000000a00 */
[----:B------:R-:W-:Y:S01]  /*09e0*/  IMAD.SHL.U32 R0, R14, 0x100, RZ ;  /* 0x000001000e007824 */ /* 0x000fe200078e00ff */
[----:B------:R-:W-:Y:S01]  /*09f0*/  MOV R21, RZ ;  /* 0x000000ff00157202 */ /* 0x000fe20000000f00 */
[----:B------:R-:W-:Y:S01]  /*0a00*/  IMAD.MOV.U32 R15, RZ, RZ, RZ ;  /* 0x000000ffff0f7224 */ /* 0x000fe200078e00ff */
[----:B------:R-:W-:Y:S02]  /*0a10*/  UMOV UR5, URZ ;  /* 0x000000ff00057c82 */ /* 0x000fe40008000000 */
[----:B------:R-:W-:-:S07]  /*0a20*/  LOP3.LUT R23, R0, 0x80000000, RZ, 0xfc, !PT ;  /* 0x8000000000177812 */ /* 0x000fce00078efcff */
.L_x_8:
[----:B0-----:R-:W-:-:S06]  /*0a30*/  IMAD.WIDE.U32 R16, R21, 0x4, R8 ;  /* 0x0000000415107825 */ /* 0x001fcc00078e0008 */
[----:B------:R-:W2:Y:S01]  /*0a40*/  LDG.E.CONSTANT R16, desc[UR8][R16.64] ;  /* 0x0000000810107981 */ /* 0x000ea2000c1e9900 */
[C---:B------:R-:W-:Y:S02]  /*0a50*/  IMAD.SHL.U32 R0, R21.reuse, 0x4, RZ ;  /* 0x0000000415007824 */ /* 0x040fe400078e00ff */
[----:B------:R-:W-:-:S03]  /*0a60*/  VIADD R21, R21, 0x1 ;  /* 0x0000000115157836 */ /* 0x000fc60000000000 */
[C---:B------:R-:W-:Y:S02]  /*0a70*/  ISETP.EQ.AND P0, PT, R0.reuse, RZ, PT ;  /* 0x000000ff0000720c */ /* 0x040fe40003f02270 */
[C---:B------:R-:W-:Y:S02]  /*0a80*/  ISETP.EQ.AND P5, PT, R0.reuse, 0x4, PT ;  /* 0x000000040000780c */ /* 0x040fe40003fa2270 */
[C---:B------:R-:W-:Y:S02]  /*0a90*/  ISETP.EQ.AND P4, PT, R0.reuse, 0x8, PT ;  /* 0x000000080000780c */ /* 0x040fe40003f82270 */
[C---:B------:R-:W-:Y:S02]  /*0aa0*/  ISETP.EQ.AND P3, PT, R0.reuse, 0xc, PT ;  /* 0x0000000c0000780c */ /* 0x040fe40003f62270 */
[C---:B------:R-:W-:Y:S02]  /*0ab0*/  ISETP.EQ.AND P2, PT, R0.reuse, 0x10, PT ;  /* 0x000000100000780c */ /* 0x040fe40003f42270 */
[----:B------:R-:W-:Y:S01]  /*0ac0*/  ISETP.EQ.AND P1, PT, R0, 0x14, PT ;  /* 0x000000140000780c */ /* 0x000fe20003f22270 */
[----:B--2---:R-:W-:-:S03]  /*0ad0*/  IMAD.WIDE.U32 R18, R16, R23, RZ ;  /* 0x0000001710127225 */ /* 0x004fc600078e00ff */
[----:B------:R-:W-:-:S04]  /*0ae0*/  IADD3 R0, P6, PT, R18, R15, RZ ;  /* 0x0000000f12007210 */ /* 0x000fc80007fde0ff */
[----:B------:R-:W-:Y:S01]  /*0af0*/  IADD3.X R15, PT, PT, R19, UR5, RZ, P6, !PT ;  /* 0x00000005130f7c10 */ /* 0x000fe2000b7fe4ff */
[--C-:B------:R-:W-:Y:S01]  /*0b00*/  @P0 IMAD.MOV.U32 R3, RZ, RZ, R0.reuse ;  /* 0x000000ffff030224 */ /* 0x100fe200078e0000 */
[----:B------:R-:W-:Y:S01]  /*0b10*/  ISETP.NE.AND P6, PT, R21, 0x6, PT ;  /* 0x000000061500780c */ /* 0x000fe20003fc5270 */
[--C-:B------:R-:W-:Y:S02]  /*0b20*/  @P5 IMAD.MOV.U32 R13, RZ, RZ, R0.reuse ;  /* 0x000000ffff0d5224 */ /* 0x100fe400078e0000 */
[--C-:B------:R-:W-:Y:S02]  /*0b30*/  @P4 IMAD.MOV.U32 R12, RZ, RZ, R0.reuse ;  /* 0x000000ffff0c4224 */ /* 0x100fe400078e0000 */
[--C-:B------:R-:W-:Y:S02]  /*0b40*/  @P3 IMAD.MOV.U32 R11, RZ, RZ, R0.reuse ;  /* 0x000000ffff0b3224 */ /* 0x100fe400078e0000 */
[--C-:B------:R-:W-:Y:S02]  /*0b50*/  @P2 IMAD.MOV.U32 R10, RZ, RZ, R0.reuse ;  /* 0x000000ffff0a2224 */ /* 0x100fe400078e0000 */
[----:B------:R-:W-:-:S04]  /*0b60*/  @P1 IMAD.MOV.U32 R7, RZ, RZ, R0 ;  /* 0x000000ffff071224 */ /* 0x000fc800078e0000 */
[----:B------:R-:W-:Y:S05]  /*0b70*/  @P6 BRA `(.L_x_8) ;  /* 0xfffffffc00ac6947 */ /* 0x000fea000383ffff */
[----:B------:R-:W-:Y:S01]  /*0b80*/  SHF.R.U32.HI R0, RZ, 0x17, R14 ;  /* 0x00000017ff007819 */ /* 0x000fe2000001160e */
[----:B------:R-:W-:Y:S03]  /*0b90*/  BSSY.RECONVERGENT B1, `(.L_x_9) ;  /* 0x0000029000017945 */ /* 0x000fe60003800200 */
[C---:B------:R-:W-:Y:S02]  /*0ba0*/  LOP3.LUT R8, R0.reuse, 0xe0, RZ, 0xc0, !PT ;  /* 0x000000e000087812 */ /* 0x040fe400078ec0ff */
[----:B------:R-:W-:Y:S02]  /*0bb0*/  LOP3.LUT P6, RZ, R0, 0x1f, RZ, 0xc0, !PT ;  /* 0x0000001f00ff7812 */ /* 0x000fe400078cc0ff */
[----:B------:R-:W-:-:S04]  /*0bc0*/  IADD3 R8, PT, PT, R8, -0x80, RZ ;  /* 0xffffff8008087810 */ /* 0x000fc80007ffe0ff */
        /* <DEDUP_REMOVED lines=10> */
[----:B------:R-:W-:Y:S02]  /*0c70*/  @P4 IMAD.MOV.U32 R9, RZ, RZ, R3 ;  /* 0x000000ffff094224 */ /* 0x000fe400078e0003 */
[----:B------:R-:W-:Y:S01]  /*0c80*/  @P4 IMAD.MOV.U32 R8, RZ, RZ, R13 ;  /* 0x000000ffff084224 */ /* 0x000fe200078e000d */
[----:B------:R-:W-:Y:S01]  /*0c90*/  ISETP.EQ.AND P4, PT, R16, 0x4, PT ;  /* 0x000000041000780c */ /* 0x000fe20003f82270 */
[----:B------:R-:W-:Y:S02]  /*0ca0*/  @P2 IMAD.MOV.U32 R8, RZ, RZ, R12 ;  /* 0x000000ffff082224 */ /* 0x000fe400078e000c */
[----:B------:R-:W-:Y:S02]  /*0cb0*/  @P1 IMAD.MOV.U32 R8, RZ, RZ, R11 ;  /* 0x000000ffff081224 */ /* 0x000fe400078e000b */
[----:B------:R-:W-:-:S02]  /*0cc0*/  @P0 IMAD.MOV.U32 R8, RZ, RZ, R10 ;  /* 0x000000ffff080224 */ /* 0x000fc400078e000a */
[----:B------:R-:W-:Y:S02]  /*0cd0*/  @P2 IMAD.MOV.U32 R9, RZ, RZ, R13 ;  /* 0x000000ffff092224 */ /* 0x000fe400078e000d */
[----:B------:R-:W-:Y:S02]  /*0ce0*/  @P3 IMAD.MOV.U32 R8, RZ, RZ, R7 ;  /* 0x000000ffff083224 */ /* 0x000fe400078e0007 */
[----:B------:R-:W-:Y:S01]  /*0cf0*/  @P1 IMAD.MOV.U32 R9, RZ, RZ, R12 ;  /* 0x000000ffff091224 */ /* 0x000fe200078e000c */
[----:B------:R-:W-:Y:S01]  /*0d00*/  @P0 MOV R9, R11 ;  /* 0x0000000b00090202 */ /* 0x000fe20000000f00 */
[----:B------:R-:W-:Y:S02]  /*0d10*/  @P5 IMAD.MOV.U32 R8, RZ, RZ, R15 ;  /* 0x000000ffff085224 */ /* 0x000fe400078e000f */
[----:B------:R-:W-:Y:S02]  /*0d20*/  @P3 IMAD.MOV.U32 R9, RZ, RZ, R10 ;  /* 0x000000ffff093224 */ /* 0x000fe400078e000a */
[----:B------:R-:W-:-:S02]  /*0d30*/  @P5 IMAD.MOV.U32 R9, RZ, RZ, R7 ;  /* 0x000000ffff095224 */ /* 0x000fc400078e0007 */
[----:B------:R-:W-:Y:S02]  /*0d40*/  @P4 IMAD.MOV.U32 R9, RZ, RZ, R15 ;  /* 0x000000ffff094224 */ /* 0x000fe400078e000f */
[----:B------:R-:W-:Y:S01]  /*0d50*/  IMAD.MOV.U32 R18, RZ, RZ, R8 ;  /* 0x000000ffff127224 */ /* 0x000fe200078e0008 */
[----:B------:R-:W-:Y:S06]  /*0d60*/  @!P6 BRA `(.L_x_10) ;  /* 0x00000000002ce947 */ /* 0x000fec0003800000 */
[----:B------:R-:W-:Y:S01]  /*0d70*/  @P2 IMAD.MOV.U32 R8, RZ, RZ, R3 ;  /* 0x000000ffff082224 */ /* 0x000fe200078e0003 */
[----:B------:R-:W-:Y:S01]  /*0d80*/  @P1 MOV R8, R13 ;  /* 0x0000000d00081202 */ /* 0x000fe20000000f00 */
[----:B------:R-:W-:Y:S01]  /*0d90*/  @P0 IMAD.MOV.U32 R8, RZ, RZ, R12 ;  /* 0x000000ffff080224 */ /* 0x000fe200078e000c */
[----:B------:R-:W-:Y:S01]  /*0da0*/  ISETP.EQ.AND P0, PT, R16, 0x8, PT ;  /* 0x000000081000780c */ /* 0x000fe20003f02270 */
[----:B------:R-:W-:Y:S01]  /*0db0*/  @P3 IMAD.MOV.U32 R8, RZ, RZ, R11 ;  /* 0x000000ffff083224 */ /* 0x000fe200078e000b */
[----:B------:R-:W-:Y:S01]  /*0dc0*/  LOP3.LUT R0, R0, 0x1f, RZ, 0xc0, !PT ;  /* 0x0000001f00007812 */ /* 0x000fe200078ec0ff */
[----:B------:R-:W-:Y:S02]  /*0dd0*/  @P5 IMAD.MOV.U32 R8, RZ, RZ, R10 ;  /* 0x000000ffff085224 */ /* 0x000fe400078e000a */
[----:B------:R-:W-:Y:S01]  /*0de0*/  @P4 IMAD.MOV.U32 R8, RZ, RZ, R7 ;  /* 0x000000ffff084224 */ /* 0x000fe200078e0007 */
[----:B------:R-:W-:-:S07]  /*0df0*/  SHF.L.W.U32.HI R18, R9, R0, R18 ;  /* 0x0000000009127219 */ /* 0x000fce0000010e12 */
[----:B------:R-:W-:-:S05]  /*0e00*/  @P0 IMAD.MOV.U32 R8, RZ, RZ, R15 ;  /* 0x000000ffff080224 */ /* 0x000fca00078e000f */
[----:B------:R-:W-:-:S07]  /*0e10*/  SHF.L.W.U32.HI R9, R8, R0, R9 ;  /* 0x0000000008097219 */ /* 0x000fce0000010e09 */
.L_x_10:
[----:B------:R-:W-:Y:S05]  /*0e20*/  BSYNC.RECONVERGENT B1 ;  /* 0x0000000000017941 */ /* 0x000fea0003800200 */
.L_x_9:
        /* <DEDUP_REMOVED lines=9> */
[C---:B------:R-:W-:Y:S02]  /*0ec0*/  LOP3.LUT R18, R15.reuse, R14, RZ, 0x3c, !PT ;  /* 0x0000000e0f127212 */ /* 0x040fe400078e3cff */
[----:B------:R-:W0:Y:S01]  /*0ed0*/  I2F.F64.S64 R8, R8 ;  /* 0x0000000800087312 */ /* 0x000e220000301c00 */
[----:B------:R-:W-:Y:S02]  /*0ee0*/  LEA.HI R0, R15, R0, RZ, 0x1 ;  /* 0x000000000f007211 */ /* 0x000fe400078f08ff */
[----:B------:R-:W-:-:S03]  /*0ef0*/  ISETP.GE.AND P1, PT, R18, RZ, PT ;  /* 0x000000ff1200720c */ /* 0x000fc60003f26270 */
[----:B------:R-:W-:-:S04]  /*0f00*/  IMAD.MOV R15, RZ, RZ, -R0 ;  /* 0x000000ffff0f7224 */ /* 0x000fc800078e0a00 */
[----:B------:R-:W-:Y:S01]  /*0f10*/  @!P0 IMAD.MOV.U32 R0, RZ, RZ, R15 ;  /* 0x000000ffff008224 */ /* 0x000fe200078e000f */
[----:B0-----:R-:W-:-:S10]  /*0f20*/  DMUL R16, R8, UR6 ;  /* 0x0000000608107c28 */ /* 0x001fd40008000000 */
[----:B------:R-:W0:Y:S02]  /*0f30*/  F2F.F32.F64 R16, R16 ;  /* 0x0000001000107310 */ /* 0x000e240000301000 */
[----:B0-----:R-:W-:Y:S01]  /*0f40*/  FSEL R8, -R16, R16, !P1 ;  /* 0x0000001010087208 */ /* 0x001fe20004800100 */
[----:B------:R-:W-:Y:S06]  /*0f50*/  BRA `(.L_x_6) ;  /* 0x0000000000087947 */ /* 0x000fec0003800000 */
.L_x_7:
[----:B------:R-:W-:Y:S01]  /*0f60*/  FMUL R8, RZ, R14 ;  /* 0x0000000eff087220 */ /* 0x000fe20000400000 */
[----:B------:R-:W-:-:S07]  /*0f70*/  MOV R0, RZ ;  /* 0x000000ff00007202 */ /* 0x000fce0000000f00 */
.L_x_6:
[----:B------:R-:W-:Y:S05]  /*0f80*/  BSYNC.RECONVERGENT B0 ;  /* 0x0000000000007941 */ /* 0x000fea0003800200 */
.L_x_5:
[----:B------:R-:W-:Y:S01]  /*0f90*/  FMUL R9, R8, R8 ;  /* 0x0000000808097220 */ /* 0x000fe20000400000 */
[C---:B------:R-:W-:Y:S01]  /*0fa0*/  LOP3.LUT R16, R0.reuse, 0x1, RZ, 0xc0, !PT ;  /* 0x0000000100107812 */ /* 0x040fe200078ec0ff */
[----:B------:R-:W-:Y:S01]  /*0fb0*/  UISETP.NE.AND UP0, UPT, UR4, 0x30, UPT ;  /* 0x000000300400788c */ /* 0x000fe2000bf05270 */
[----:B------:R-:W-:Y:S01]  /*0fc0*/  LOP3.LUT P1, RZ, R0, 0x2, RZ, 0xc0, !PT ;  /* 0x0000000200ff7812 */ /* 0x000fe2000782c0ff */
[----:B------:R-:W-:Y:S01]  /*0fd0*/  FFMA R15, R9, R6, -0.0013887860113754868507 ;  /* 0xbab607ed090f7423 */ /* 0x000fe20000000006 */
[----:B------:R-:W-:-:S04]  /*0fe0*/  ISETP.NE.U32.AND P0, PT, R16, 0x1, PT ;  /* 0x000000011000780c */ /* 0x000fc80003f05070 */
[----:B------:R-:W-:Y:S02]  /*0ff0*/  FSEL R16, R15, -0.00019574658654164522886, !P0 ;  /* 0xb94d41530f107808 */ /* 0x000fe40004000000 */
        /* <DEDUP_REMOVED lines=8> */
[----:B------:R-:W-:Y:S01]  /*1080*/  FFMA R14, R14, 1.0099999904632568359, R15 ;  /* 0x3f8147ae0e0e7823 */ /* 0x000fe2000000000f */
[----:B------:R-:W-:Y:S06]  /*1090*/  BRA.U !UP0, `(.L_x_11) ;  /* 0x0000002d08187547 */ /* 0x000fec000b800000 */
[C---:B------:R-:W-:Y:S01]  /*10a0*/  FMUL R0, R14.reuse, 0.63661974668502807617 ;  /* 0x3f22f9830e007820 */ /* 0x040fe20000400000 */
[----:B------:R-:W-:Y:S01]  /*10b0*/  FSETP.GE.AND P0, PT, |R14|, 105615, PT ;  /* 0x47ce47800e00780b */ /* 0x000fe20003f06200 */
[----:B------:R-:W-:Y:S04]  /*10c0*/  BSSY.RECONVERGENT B0, `(.L_x_12) ;  /* 0x0000064000007945 */ /* 0x000fe80003800200 */
        /* <DEDUP_REMOVED lines=10> */
[----:B------:R-:W-:Y:S01]  /*1170*/  UMOV UR5, URZ ;  /* 0x000000ff00057c82 */ /* 0x000fe20008000000 */
[----:B------:R-:W-:Y:S02]  /*1180*/  IMAD.MOV.U32 R15, RZ, RZ, RZ ;  /* 0x000000ffff0f7224 */ /* 0x000fe400078e00ff */
[----:B------:R-:W-:Y:S01]  /*1190*/  IMAD.MOV.U32 R21, RZ, RZ, RZ ;  /* 0x000000ffff157224 */ /* 0x000fe200078e00ff */
[----:B------:R-:W-:-:S07]  /*11a0*/  LOP3.LUT R23, R0, 0x80000000, RZ, 0xfc, !PT ;  /* 0x8000000000177812 */ /* 0x000fce00078efcff */
.L_x_15:
        /* <DEDUP_REMOVED lines=15> */
[--C-:B------:R-:W-:Y:S01]  /*12a0*/  @P5 IMAD.MOV.U32 R13, RZ, RZ, R0.reuse ;  /* 0x000000ffff0d5224 */ /* 0x100fe200078e0000 */
[----:B------:R-:W-:Y:S01]  /*12b0*/  @P3 MOV R11, R0 ;  /* 0x00000000000b3202 */ /* 0x000fe20000000f00 */
[--C-:B------:R-:W-:Y:S02]  /*12c0*/  @P4 IMAD.MOV.U32 R12, RZ, RZ, R0.reuse ;  /* 0x000000ffff0c4224 */ /* 0x100fe400078e0000 */
[--C-:B------:R-:W-:Y:S02]  /*12d0*/  @P2 IMAD.MOV.U32 R10, RZ, RZ, R0.reuse ;  /* 0x000000ffff0a2224 */ /* 0x100fe400078e0000 */
[----:B------:R-:W-:-:S06]  /*12e0*/  @P1 IMAD.MOV.U32 R7, RZ, RZ, R0 ;  /* 0x000000ffff071224 */ /* 0x000fcc00078e0000 */
[----:B------:R-:W-:Y:S05]  /*12f0*/  @P6 BRA `(.L_x_15) ;  /* 0xfffffffc00ac6947 */ /* 0x000fea000383ffff */
        /* <DEDUP_REMOVED lines=16> */
[--C-:B------:R-:W-:Y:S01]  /*1400*/  @P4 IMAD.MOV.U32 R8, RZ, RZ, R13.reuse ;  /* 0x000000ffff084224 */ /* 0x100fe200078e000d */
[----:B------:R-:W-:Y:S01]  /*1410*/  ISETP.EQ.AND P4, PT, R16, 0x4, PT ;  /* 0x000000041000780c */ /* 0x000fe20003f82270 */
[----:B------:R-:W-:Y:S01]  /*1420*/  @P2 IMAD.MOV.U32 R9, RZ, RZ, R13 ;  /* 0x000000ffff092224 */ /* 0x000fe200078e000d */
[----:B------:R-:W-:Y:S01]  /*1430*/  @P2 MOV R8, R12 ;  /* 0x0000000c00082202 */ /* 0x000fe20000000f00 */
[----:B------:R-:W-:Y:S02]  /*1440*/  @P1 IMAD.MOV.U32 R8, RZ, RZ, R11 ;  /* 0x000000ffff081224 */ /* 0x000fe400078e000b */
[----:B------:R-:W-:-:S02]  /*1450*/  @P0 IMAD.MOV.U32 R8, RZ, RZ, R10 ;  /* 0x000000ffff080224 */ /* 0x000fc400078e000a */
[----:B------:R-:W-:Y:S02]  /*1460*/  @P1 IMAD.MOV.U32 R9, RZ, RZ, R12 ;  /* 0x000000ffff091224 */ /* 0x000fe400078e000c */
[----:B------:R-:W-:Y:S02]  /*1470*/  @P3 IMAD.MOV.U32 R8, RZ, RZ, R7 ;  /* 0x000000ffff083224 */ /* 0x000fe400078e0007 */
[----:B------:R-:W-:Y:S02]  /*1480*/  @P5 IMAD.MOV.U32 R8, RZ, RZ, R15 ;  /* 0x000000ffff085224 */ /* 0x000fe400078e000f */
[----:B------:R-:W-:Y:S02]  /*1490*/  @P0 IMAD.MOV.U32 R9, RZ, RZ, R11 ;  /* 0x000000ffff090224 */ /* 0x000fe400078e000b */
[----:B------:R-:W-:Y:S02]  /*14a0*/  @P3 IMAD.MOV.U32 R9, RZ, RZ, R10 ;  /* 0x000000ffff093224 */ /* 0x000fe400078e000a */
[----:B------:R-:W-:Y:S01]  /*14b0*/  @P5 IMAD.MOV.U32 R9, RZ, RZ, R7 ;  /* 0x000000ffff095224 */ /* 0x000fe200078e0007 */
[----:B------:R-:W-:Y:S01]  /*14c0*/  @P4 MOV R9, R15 ;  /* 0x0000000f00094202 */ /* 0x000fe20000000f00 */
[----:B------:R-:W-:Y:S01]  /*14d0*/  IMAD.MOV.U32 R18, RZ, RZ, R8 ;  /* 0x000000ffff127224 */ /* 0x000fe200078e0008 */
        /* <DEDUP_REMOVED lines=10> */
[----:B------:R-:W-:-:S05]  /*1580*/  @P0 IMAD.MOV.U32 R8, RZ, RZ, R15 ;  /* 0x000000ffff080224 */ /* 0x000fca00078e000f */
[----:B------:R-:W-:-:S07]  /*1590*/  SHF.L.W.U32.HI R9, R8, R0, R9 ;  /* 0x0000000008097219 */ /* 0x000fce0000010e09 */
.L_x_17:
[----:B------:R-:W-:Y:S05]  /*15a0*/  BSYNC.RECONVERGENT B1 ;  /* 0x0000000000017941 */ /* 0x000fea0003800200 */
.L_x_16:
[C---:B------:R-:W-:Y:S01]  /*15b0*/  SHF.L.W.U32.HI R15, R9.reuse, 0x2, R18 ;  /* 0x00000002090f7819 */ /* 0x040fe20000010e12 */
[----:B------:R-:W-:Y:S01]  /*15c0*/  UMOV UR6, 0x54442d19 ;  /* 0x54442d1900067882 */ /* 0x000fe20000000000 */
[----:B------:R-:W-:Y:S01]  /*15d0*/  SHF.L.U32 R9, R9, 0x2, RZ ;  /* 0x0000000209097819 */ /* 0x000fe200000006ff */
        /* <DEDUP_REMOVED lines=16> */
.L_x_14:
[----:B------:R-:W-:Y:S01]  /*16e0*/  FMUL R8, RZ, R14 ;  /* 0x0000000eff087220 */ /* 0x000fe20000400000 */
[----:B------:R-:W-:-:S07]  /*16f0*/  IMAD.MOV.U32 R0, RZ, RZ, RZ ;  /* 0x000000ffff007224 */ /* 0x000fce00078e00ff */
.L_x_13:
[----:B------:R-:W-:Y:S05]  /*1700*/  BSYNC.RECONVERGENT B0 ;  /* 0x0000000000007941 */ /* 0x000fea0003800200 */
.L_x_12:
[----:B------:R-:W-:Y:S01]  /*1710*/  FMUL R9, R8, R8 ;  /* 0x0000000808097220 */ /* 0x000fe20000400000 */
[C---:B------:R-:W-:Y:S01]  /*1720*/  LOP3.LUT R16, R0.reuse, 0x1, RZ, 0xc0, !PT ;  /* 0x0000000100107812 */ /* 0x040fe200078ec0ff */
[----:B------:R-:W-:Y:S01]  /*1730*/  BSSY.RECONVERGENT B0, `(.L_x_18) ;  /* 0x0000073000007945 */ /* 0x000fe20003800200 */
        /* <DEDUP_REMOVED lines=29> */
.L_x_21:
        /* <DEDUP_REMOVED lines=34> */
[----:B------:R-:W-:Y:S01]  /*1b30*/  @P3 IMAD.MOV.U32 R8, RZ, RZ, R3 ;  /* 0x000000ffff083224 */ /* 0x000fe200078e0003 */
[C---:B------:R-:W-:Y:S01]  /*1b40*/  ISETP.EQ.AND P3, PT, R16.reuse, -0x4, PT ;  /* 0xfffffffc1000780c */ /* 0x040fe20003f62270 */
[----:B------:R-:W-:Y:S01]  /*1b50*/  @P4 IMAD.MOV.U32 R8, RZ, RZ, R13 ;  /* 0x000000ffff084224 */ /* 0x000fe200078e000d */
[----:B------:R-:W-:Y:S01]  /*1b60*/  @P4 MOV R9, R3 ;  /* 0x0000000300094202 */ /* 0x000fe20000000f00 */
[----:B------:R-:W-:Y:S01]  /*1b70*/  @P2 IMAD.MOV.U32 R8, RZ, RZ, R12 ;  /* 0x000000ffff082224 */ /* 0x000fe200078e000c */
[----:B------:R-:W-:Y:S01]  /*1b80*/  ISETP.EQ.AND P4, PT, R16, 0x4, PT ;  /* 0x000000041000780c */ /* 0x000fe20003f82270 */
[----:B------:R-:W-:Y:S02]  /*1b90*/  @P1 IMAD.MOV.U32 R8, RZ, RZ, R11 ;  /* 0x000000ffff081224 */ /* 0x000fe400078e000b */
[----:B------:R-:W-:Y:S02]  /*1ba0*/  @P0 IMAD.MOV.U32 R8, RZ, RZ, R10 ;  /* 0x000000ffff080224 */ /* 0x000fe400078e000a */
[----:B------:R-:W-:-:S02]  /*1bb0*/  @P2 IMAD.MOV.U32 R9, RZ, RZ, R13 ;  /* 0x000000ffff092224 */ /* 0x000fc400078e000d */
[----:B------:R-:W-:Y:S02]  /*1bc0*/  @P1 IMAD.MOV.U32 R9, RZ, RZ, R12 ;  /* 0x000000ffff091224 */ /* 0x000fe400078e000c */
[----:B------:R-:W-:Y:S01]  /*1bd0*/  @P3 MOV R8, R7 ;  /* 0x0000000700083202 */ /* 0x000fe20000000f00 */
[----:B------:R-:W-:Y:S02]  /*1be0*/  @P5 IMAD.MOV.U32 R8, RZ, RZ, R15 ;  /* 0x000000ffff085224 */ /* 0x000fe400078e000f */
[----:B------:R-:W-:Y:S02]  /*1bf0*/  @P0 IMAD.MOV.U32 R9, RZ, RZ, R11 ;  /* 0x000000ffff090224 */ /* 0x000fe400078e000b */
[----:B------:R-:W-:Y:S02]  /*1c00*/  @P3 IMAD.MOV.U32 R9, RZ, RZ, R10 ;  /* 0x000000ffff093224 */ /* 0x000fe400078e000a */
[----:B------:R-:W-:Y:S02]  /*1c10*/  @P5 IMAD.MOV.U32 R9, RZ, RZ, R7 ;  /* 0x000000ffff095224 */ /* 0x000fe400078e0007 */
[----:B------:R-:W-:-:S02]  /*1c20*/  @P4 IMAD.MOV.U32 R9, RZ, RZ, R15 ;  /* 0x000000ffff094224 */ /* 0x000fc400078e000f */
        /* <DEDUP_REMOVED lines=8> */
[----:B------:R-:W-:Y:S01]  /*1cb0*/  @P5 MOV R8, R10 ;  /* 0x0000000a00085202 */ /* 0x000fe20000000f00 */
[----:B------:R-:W-:Y:S01]  /*1cc0*/  @P4 IMAD.MOV.U32 R8, RZ, RZ, R7 ;  /* 0x000000ffff084224 */ /* 0x000fe200078e0007 */
[----:B------:R-:W-:-:S09]  /*1cd0*/  SHF.L.W.U32.HI R18, R9, R0, R18 ;  /* 0x0000000009127219 */ /* 0x000fd20000010e12 */
[----:B------:R-:W-:-:S05]  /*1ce0*/  @P0 IMAD.MOV.U32 R8, RZ, RZ, R15 ;  /* 0x000000ffff080224 */ /* 0x000fca00078e000f */
[----:B------:R-:W-:-:S07]  /*1cf0*/  SHF.L.W.U32.HI R9, R8, R0, R9 ;  /* 0x0000000008097219 */ /* 0x000fce0000010e09 */
.L_x_23:
[----:B------:R-:W-:Y:S05]  /*1d00*/  BSYNC.RECONVERGENT B1 ;  /* 0x0000000000017941 */ /* 0x000fea0003800200 */
.L_x_22:
        /* <DEDUP_REMOVED lines=19> */
.L_x_20:
[----:B------:R-:W-:Y:S01]  /*1e40*/  FMUL R8, RZ, R14 ;  /* 0x0000000eff087220 */ /* 0x000fe20000400000 */
[----:B------:R-:W-:-:S07]  /*1e50*/  IMAD.MOV.U32 R0, RZ, RZ, RZ ;  /* 0x000000ffff007224 */ /* 0x000fce00078e00ff */
.L_x_19:
[----:B------:R-:W-:Y:S05]  /*1e60*/  BSYNC.RECONVERGENT B0 ;  /* 0x0000000000007941 */ /* 0x000fea0003800200 */
.L_x_18:
        /* <DEDUP_REMOVED lines=32> */
.L_x_27:
        /* <DEDUP_REMOVED lines=63> */
.L_x_29:
[----:B------:R-:W-:Y:S05]  /*2460*/  BSYNC.RECONVERGENT B1 ;  /* 0x0000000000017941 */ /* 0x000fea0003800200 */
.L_x_28:
        /* <DEDUP_REMOVED lines=13> */
[----:B------:R-:W-:-:S05]  /*2540*/  IMAD.MOV R15, RZ, RZ, -R0 ;  /* 0x000000ffff0f7224 */ /* 0x000fca00078e0a00 */
[----:B------:R-:W-:Y:S01]  /*2550*/  @!P0 MOV R0, R15 ;  /* 0x0000000f00008202 */ /* 0x000fe20000000f00 */
[----:B0-----:R-:W-:-:S10]  /*2560*/  DMUL R16, R8, UR6 ;  /* 0x0000000608107c28 */ /* 0x001fd40008000000 */
[----:B------:R-:W0:Y:S02]  /*2570*/  F2F.F32.F64 R16, R16 ;  /* 0x0000001000107310 */ /* 0x000e240000301000 */
[----:B0-----:R-:W-:Y:S01]  /*2580*/  FSEL R8, -R16, R16, !P1 ;  /* 0x0000001010087208 */ /* 0x001fe20004800100 */
[----:B------:R-:W-:Y:S06]  /*2590*/  BRA `(.L_x_25) ;  /* 0x0000000000087947 */ /* 0x000fec0003800000 */
.L_x_26:
[----:B------:R-:W-:Y:S01]  /*25a0*/  FMUL R8, RZ, R14 ;  /* 0x0000000eff087220 */ /* 0x000fe20000400000 */
[----:B------:R-:W-:-:S07]  /*25b0*/  IMAD.MOV.U32 R0, RZ, RZ, RZ ;  /* 0x000000ffff007224 */ /* 0x000fce00078e00ff */
.L_x_25:
[----:B------:R-:W-:Y:S05]  /*25c0*/  BSYNC.RECONVERGENT B0 ;  /* 0x0000000000007941 */ /* 0x000fea0003800200 */
.L_x_24:
        /* <DEDUP_REMOVED lines=32> */
.L_x_33:
        /* <DEDUP_REMOVED lines=44> */
[----:B------:R-:W-:Y:S02]  /*2a90*/  @P3 IMAD.MOV.U32 R8, RZ, RZ, R7 ;  /* 0x000000ffff083224 */ /* 0x000fe400078e0007 */
[----:B------:R-:W-:Y:S02]  /*2aa0*/  @P5 IMAD.MOV.U32 R8, RZ, RZ, R15 ;  /* 0x000000ffff085224 */ /* 0x000fe400078e000f */
[----:B------:R-:W-:Y:S01]  /*2ab0*/  @P0 IMAD.MOV.U32 R9, RZ, RZ, R11 ;  /* 0x000000ffff090224 */ /* 0x000fe200078e000b */
[----:B------:R-:W-:Y:S01]  /*2ac0*/  @P3 MOV R9, R10 ;  /* 0x0000000a00093202 */ /* 0x000fe20000000f00 */
[----:B------:R-:W-:Y:S02]  /*2ad0*/  @P5 IMAD.MOV.U32 R9, RZ, RZ, R7 ;  /* 0x000000ffff095224 */ /* 0x000fe400078e0007 */
[----:B------:R-:W-:-:S02]  /*2ae0*/  @P4 IMAD.MOV.U32 R9, RZ, RZ, R15 ;  /* 0x000000ffff094224 */ /* 0x000fc400078e000f */
[----:B------:R-:W-:Y:S01]  /*2af0*/  IMAD.MOV.U32 R18, RZ, RZ, R8 ;  /* 0x000000ffff127224 */ /* 0x000fe200078e0008 */
[----:B------:R-:W-:Y:S06]  /*2b00*/  @!P6 BRA `(.L_x_35) ;  /* 0x00000000002ce947 */ /* 0x000fec0003800000 */
[----:B------:R-:W-:Y:S01]  /*2b10*/  @P2 IMAD.MOV.U32 R8, RZ, RZ, R3 ;  /* 0x000000ffff082224 */ /* 0x000fe200078e0003 */
[----:B------:R-:W-:Y:S01]  /*2b20*/  LOP3.LUT R0, R0, 0x1f, RZ, 0xc0, !PT ;  /* 0x0000001f00007812 */ /* 0x000fe200078ec0ff */
[----:B------:R-:W-:Y:S01]  /*2b30*/  @P1 IMAD.MOV.U32 R8, RZ, RZ, R13 ;  /* 0x000000ffff081224 */ /* 0x000fe200078e000d */
[----:B------:R-:W-:Y:S01]  /*2b40*/  @P0 MOV R8, R12 ;  /* 0x0000000c00080202 */ /* 0x000fe20000000f00 */
[----:B------:R-:W-:Y:S01]  /*2b50*/  @P3 IMAD.MOV.U32 R8, RZ, RZ, R11 ;  /* 0x000000ffff083224 */ /* 0x000fe200078e000b */
[----:B------:R-:W-:Y:S01]  /*2b60*/  ISETP.EQ.AND P0, PT, R16, 0x8, PT ;  /* 0x000000081000780c */ /* 0x000fe20003f02270 */
[----:B------:R-:W-:Y:S01]  /*2b70*/  @P5 IMAD.MOV.U32 R8, RZ, RZ, R10 ;  /* 0x000000ffff085224 */ /* 0x000fe200078e000a */
[----:B------:R-:W-:Y:S01]  /*2b80*/  SHF.L.W.U32.HI R18, R9, R0, R18 ;  /* 0x0000000009127219 */ /* 0x000fe20000010e12 */
[----:B------:R-:W-:-:S10]  /*2b90*/  @P4 IMAD.MOV.U32 R8, RZ, RZ, R7 ;  /* 0x000000ffff084224 */ /* 0x000fd400078e0007 */
[----:B------:R-:W-:-:S05]  /*2ba0*/  @P0 IMAD.MOV.U32 R8, RZ, RZ, R15 ;  /* 0x000000ffff080224 */ /* 0x000fca00078e000f */
[----:B------:R-:W-:-:S07]  /*2bb0*/  SHF.L.W.U32.HI R9, R8, R0, R9 ;  /* 0x0000000008097219 */ /* 0x000fce0000010e09 */
.L_x_35:
[----:B------:R-:W-:Y:S05]  /*2bc0*/  BSYNC.RECONVERGENT B1 ;  /* 0x0000000000017941 */ /* 0x000fea0003800200 */
.L_x_34:
        /* <DEDUP_REMOVED lines=19> */
.L_x_32:
[----:B------:R-:W-:Y:S01]  /*2d00*/  FMUL R8, RZ, R14 ;  /* 0x0000000eff087220 */ /* 0x000fe20000400000 */
[----:B------:R-:W-:-:S07]  /*2d10*/  MOV R0, RZ ;  /* 0x000000ff00007202 */ /* 0x000fce0000000f00 */
.L_x_31:
[----:B------:R-:W-:Y:S05]  /*2d20*/  BSYNC.RECONVERGENT B0 ;  /* 0x0000000000007941 */ /* 0x000fea0003800200 */
.L_x_30:
        /* <DEDUP_REMOVED lines=32> */
.L_x_39:
        /* <DEDUP_REMOVED lines=56> */
[----:B------:R-:W-:Y:S02]  /*32b0*/  ISETP.EQ.AND P0, PT, R16, 0x8, PT ;  /* 0x000000081000780c */ /* 0x000fe40003f02270 */
[----:B------:R-:W-:Y:S01]  /*32c0*/  @P3 MOV R8, R11 ;  /* 0x0000000b00083202 */ /* 0x000fe20000000f00 */
[----:B------:R-:W-:Y:S01]  /*32d0*/  @P5 IMAD.MOV.U32 R8, RZ, RZ, R10 ;  /* 0x000000ffff085224 */ /* 0x000fe200078e000a */
[----:B------:R-:W-:Y:S01]  /*32e0*/  SHF.L.W.U32.HI R18, R9, R0, R18 ;  /* 0x0000000009127219 */ /* 0x000fe20000010e12 */
[----:B------:R-:W-:-:S08]  /*32f0*/  @P4 IMAD.MOV.U32 R8, RZ, RZ, R7 ;  /* 0x000000ffff084224 */ /* 0x000fd000078e0007 */
[----:B------:R-:W-:-:S05]  /*3300*/  @P0 IMAD.MOV.U32 R8, RZ, RZ, R15 ;  /* 0x000000ffff080224 */ /* 0x000fca00078e000f */
[----:B------:R-:W-:-:S07]  /*3310*/  SHF.L.W.U32.HI R9, R8, R0, R9 ;  /* 0x0000000008097219 */ /* 0x000fce0000010e09 */
.L_x_41:
[----:B------:R-:W-:Y:S05]  /*3320*/  BSYNC.RECONVERGENT B1 ;  /* 0x0000000000017941 */ /* 0x000fea0003800200 */
.L_x_40:
        /* <DEDUP_REMOVED lines=19> */
.L_x_38:
[----:B------:R-:W-:Y:S01]  /*3460*/  FMUL R8, RZ, R14 ;  /* 0x0000000eff087220 */ /* 0x000fe20000400000 */
[----:B------:R-:W-:-:S07]  /*3470*/  IMAD.MOV.U32 R0, RZ, RZ, RZ ;  /* 0x000000ffff007224 */ /* 0x000fce00078e00ff */
.L_x_37:
[----:B------:R-:W-:Y:S05]  /*3480*/  BSYNC.RECONVERGENT B0 ;  /* 0x0000000000007941 */ /* 0x000fea0003800200 */
.L_x_36:
        /* <DEDUP_REMOVED lines=27> */
[----:B------:R-:W-:Y:S01]  /*3640*/  SHF.L.U32 R0, R14, 0x8, RZ ;  /* 0x000000080e007819 */ /* 0x000fe200000006ff */
[----:B------:R-:W-:Y:S01]  /*3650*/  IMAD.MOV.U32 R15, RZ, RZ, RZ ;  /* 0x000000ffff0f7224 */ /* 0x000fe200078e00ff */
[----:B------:R-:W-:Y:S01]  /*3660*/  UMOV UR5, URZ ;  /* 0x000000ff00057c82 */ /* 0x000fe20008000000 */
[----:B------:R-:W-:Y:S01]  /*3670*/  IMAD.MOV.U32 R21, RZ, RZ, RZ ;  /* 0x000000ffff157224 */ /* 0x000fe200078e00ff */
[----:B------:R-:W-:-:S07]  /*3680*/  LOP3.LUT R23, R0, 0x80000000, RZ, 0xfc, !PT ;  /* 0x8000000000177812 */ /* 0x000fce00078efcff */
.L_x_45:
        /* <DEDUP_REMOVED lines=47> */
[----:B------:R-:W-:Y:S01]  /*3980*/  @P3 IMAD.MOV.U32 R9, RZ, RZ, R10 ;  /* 0x000000ffff093224 */ /* 0x000fe200078e000a */
[----:B------:R-:W-:Y:S01]  /*3990*/  @P5 MOV R9, R7 ;  /* 0x0000000700095202 */ /* 0x000fe20000000f00 */
        /* <DEDUP_REMOVED lines=14> */
.L_x_47:
[----:B------:R-:W-:Y:S05]  /*3a80*/  BSYNC.RECONVERGENT B1 ;  /* 0x0000000000017941 */ /* 0x000fea0003800200 */
.L_x_46:
        /* <DEDUP_REMOVED lines=19> */
.L_x_44:
[----:B------:R-:W-:Y:S01]  /*3bc0*/  FMUL R8, RZ, R14 ;  /* 0x0000000eff087220 */ /* 0x000fe20000400000 */
[----:B------:R-:W-:-:S07]  /*3bd0*/  IMAD.MOV.U32 R0, RZ, RZ, RZ ;  /* 0x000000ffff007224 */ /* 0x000fce00078e00ff */
.L_x_43:
[----:B------:R-:W-:Y:S05]  /*3be0*/  BSYNC.RECONVERGENT B0 ;  /* 0x0000000000007941 */ /* 0x000fea0003800200 */
.L_x_42:
[----:B------:R-:W-:Y:S01]  /*3bf0*/  FMUL R9, R8, R8 ;  /* 0x0000000808097220 */ /* 0x000fe20000400000 */
[C---:B------:R-:W-:Y:S01]  /*3c00*/  LOP3.LUT R15, R0.reuse, 0x1, RZ, 0xc0, !PT ;  /* 0x00000001000f7812 */ /* 0x040fe200078ec0ff */
[----:B------:R-:W-:Y:S01]  /*3c10*/  UIADD3 UR4, UPT, UPT, UR4, 0x8, URZ ;  /* 0x0000000804047890 */ /* 0x000fe2000fffe0ff */
[----:B------:R-:W-:Y:S01]  /*3c20*/  LOP3.LUT P1, RZ, R0, 0x2, RZ, 0xc0, !PT ;  /* 0x0000000200ff7812 */ /* 0x000fe2000782c0ff */
[----:B------:R-:W-:Y:S01]  /*3c30*/  FFMA R6, R9, R6, -0.0013887860113754868507 ;  /* 0xbab607ed09067423 */ /* 0x000fe20000000006 */
[----:B------:R-:W-:-:S04]  /*3c40*/  ISETP.NE.U32.AND P0, PT, R15, 0x1, PT ;  /* 0x000000010f00780c */ /* 0x000fc80003f05070 */
[----:B------:R-:W-:Y:S02]  /*3c50*/  FSEL R16, R5, 0.0083327032625675201416, !P0 ;  /* 0x3c0885e405107808 */ /* 0x000fe40004000000 */
[----:B------:R-:W-:Y:S02]  /*3c60*/  FSEL R6, R6, -0.00019574658654164522886, !P0 ;  /* 0xb94d415306067808 */ /* 0x000fe40004000000 */
        /* <DEDUP_REMOVED lines=8> */
[----:B------:R-:W-:Y:S06]  /*3cf0*/  BRA `(.L_x_48) ;  /* 0xffffffc4001c7947 */ /* 0x000fec000383ffff */
.L_x_11:
[----:B------:R-:W0:Y:S02]  /*3d00*/  LDC.64 R2, c[0x0][0x388] ;  /* 0x0000e200ff027b82 */ /* 0x000e240000000a00 */
[----:B0-----:R-:W-:-:S05]  /*3d10*/  IMAD.WIDE R4, R4, 0x4, R2 ;  /* 0x0000000404047825 */ /* 0x001fca00078e0202 */
[----:B------:R-:W-:Y:S01]  /*3d20*/  STG.E desc[UR8][R4.64], R14 ;  /* 0x0000000e04007986 */ /* 0x000fe2000c101908 */
[----:B------:R-:W-:Y:S05]  /*3d30*/  EXIT ;  /* 0x000000000000794d */ /* 0x000fea0003800000 */
.L_x_49:
[----:B------:R-:W-:-:S00]  /*3d40*/  BRA `(.L_x_49) ;  /* 0xfffffffc00fc7947 */ /* 0x000fc0000383ffff */
[----:B------:R-:W-:-:S00]  /*3d50*/  NOP ;  /* 0x0000000000007918 */ /* 0x000fc00000000000 */
        /* <DEDUP_REMOVED lines=10> */
.L_x_98:


//--------------------- .text._Z11imageKernelPfS_i --------------------------
	.section	.text._Z11imageKernelPfS_i,"ax",@progbits
	.align	128
        .global         _Z11imageKernelPfS_i
        .type           _Z11imageKernelPfS_i,@function
        .size           _Z11imageKernelPfS_i,(.L_x_99 - _Z11imageKernelPfS_i)
        .other          _Z11imageKernelPfS_i,@"STO_CUDA_ENTRY STV_DEFAULT"
_Z11imageKernelPfS_i:
.text._Z11imageKernelPfS_i:
[----:B------:R-:W-:Y:S01]  /*0000*/  LDC R1, c[0x0][0x37c] ;  /* 0x0000df00ff017b82 */ /* 0x000fe20000000800 */
[----:B------:R-:W0:Y:S07]  /*0010*/  S2R R3, SR_TID.X ;  /* 0x0000000000037919 */ /* 0x000e2e0000002100 */
[----:B------:R-:W0:Y:S01]  /*0020*/  S2UR UR4, SR_CTAID.X ;  /* 0x00000000000479c3 */ /* 0x000e220000002500 */
[----:B------:R-:W1:Y:S07]  /*0030*/  LDCU UR5, c[0x0][0x390] ;  /* 0x00007200ff0577ac */ /* 0x000e6e0008000800 */
[----:B------:R-:W0:Y:S02]  /*0040*/  LDC R6, c[0x0][0x360] ;  /* 0x0000d800ff067b82 */ /* 0x000e240000000800 */
[----:B0-----:R-:W-:-:S05]  /*0050*/  IMAD R6, R6, UR4, R3 ;  /* 0x0000000406067c24 */ /* 0x001fca000f8e0203 */
[----:B-1----:R-:W-:-:S13]  /*0060*/  ISETP.GE.AND P0, PT, R6, UR5, PT ;  /* 0x0000000506007c0c */ /* 0x002fda000bf06270 */
[----:B------:R-:W-:Y:S05]  /*0070*/  @P0 EXIT ;  /* 0x000000000000094d */ /* 0x000fea0003800000 */
[----:B------:R-:W0:Y:S01]  /*0080*/  LDC.64 R2, c[0x0][0x380] ;  /* 0x0000e000ff027b82 */ /* 0x000e220000000a00 */
[----:B------:R-:W1:Y:S01]  /*0090*/  LDCU.64 UR8, c[0x0][0x358] ;  /* 0x00006b00ff0877ac */ /* 0x000e620008000a00 */
[----:B0-----:R-:W-:-:S05]  /*00a0*/  IMAD.WIDE R2, R6, 0x4, R2 ;  /* 0x0000000406027825 */ /* 0x001fca00078e0202 */
[----:B-1----:R0:W5:Y:S01]  /*00b0*/  LDG.E.CONSTANT R7, desc[UR8][R2.64] ;  /* 0x0000000802077981 */ /* 0x002162000c1e9900 */
[----:B------:R-:W-:-:S05]  /*00c0*/  UMOV UR4, URZ ;  /* 0x000000ff00047c82 */ /* 0x000fca0008000000 */
.L_x_96:
[C---:B-----5:R-:W-:Y:S01]  /*00d0*/  FMUL R0, R7.reuse, 0.63661974668502807617 ;  /* 0x3f22f98307007820 */ /* 0x060fe20000400000 */
[----:B------:R-:W-:Y:S01]  /*00e0*/  FSETP.GE.AND P0, PT, |R7|, 105615, PT ;  /* 0x47ce47800700780b */ /* 0x000fe20003f06200 */
[----:B------:R-:W-:Y:S04]  /*00f0*/  BSSY.RECONVERGENT B0, `(.L_x_50) ;  /* 0x0000069000007945 */ /* 0x000fe80003800200 */
[----:B------:R-:W1:Y:S02]  /*0100*/  F2I.NTZ R0, R0 ;  /* 0x0000000000007305 */ /* 0x000e640000203100 */
[----:B-1----:R-:W-:Y:S01]  /*0110*/  I2FP.F32.S32 R8, R0 ;  /* 0x0000000000087245 */ /* 0x002fe20000201400 */
[----:B------:R-:W-:-:S04]  /*0120*/  IMAD.MOV.U32 R9, RZ, RZ, R0 ;  /* 0x000000ffff097224 */ /* 0x000fc800078e0000 */
[----:B0-----:R-:W-:-:S04]  /*0130*/  FFMA R3, R8, -1.5707962512969970703, R7 ;  /* 0xbfc90fda08037823 */ /* 0x001fc80000000007 */
[----:B------:R-:W-:-:S04]  /*0140*/  FFMA R3, R8, -7.5497894158615963534e-08, R3 ;  /* 0xb3a2216808037823 */ /* 0x000fc80000000003 */
[----:B------:R-:W-:-:S04]  /*0150*/  FFMA R8, R8, -5.3903029534742383927e-15, R3 ;  /* 0xa7c234c508087823 */ /* 0x000fc80000000003 */
[----:B------:R-:W-:Y:S01]  /*0160*/  IMAD.MOV.U32 R10, RZ, RZ, R8 ;  /* 0x000000ffff0a7224 */ /* 0x000fe200078e0008 */
        /* <DEDUP_REMOVED lines=12> */
.L_x_52:
        /* <DEDUP_REMOVED lines=66> */
.L_x_54:
[----:B------:R-:W-:Y:S05]  /*0650*/  BSYNC.RECONVERGENT B1 ;  /* 0x0000000000017941 */ /* 0x000fea0003800200 */
.L_x_53:
        /* <DEDUP_REMOVED lines=18> */
.L_x_51:
[----:B------:R-:W-:Y:S05]  /*0780*/  BSYNC.RECONVERGENT B0 ;  /* 0x0000000000007941 */ /* 0x000fea0003800200 */
.L_x_50:
        /* <DEDUP_REMOVED lines=13> */
[----:B------:R-:W-:Y:S01]  /*0860*/  FFMA R16, R17, R16, R18 ;  /* 0x0000001011107223 */ /* 0x000fe20000000012 */
[----:B------:R-:W-:Y:S01]  /*0870*/  FSETP.GE.AND P0, PT, |R7|, 105615, PT ;  /* 0x47ce47800700780b */ /* 0x000fe20003f06200 */
[C---:B------:R-:W-:Y:S02]  /*0880*/  FFMA R19, R17.reuse, R0, RZ ;  /* 0x0000000011137223 */ /* 0x040fe400000000ff */
[----:B------:R-:W-:-:S04]  /*0890*/  FFMA R16, R17, R16, R21 ;  /* 0x0000001011107223 */ /* 0x000fc80000000015 */
[----:B------:R-:W-:-:S04]  /*08a0*/  FFMA R10, R19, R16, R0 ;  /* 0x00000010130a7223 */ /* 0x000fc80000000000 */
[----:B------:R-:W-:Y:S02]  /*08b0*/  @P1 FADD R10, RZ, -R10 ;  /* 0x8000000aff0a1221 */ /* 0x000fe40000000000 */
[----:B------:R-:W-:Y:S05]  /*08c0*/  @!P0 BRA `(.L_x_56) ;  /* 0x00000004006c8947 */ /* 0x000fea0003800000 */
[----:B------:R-:W-:-:S13]  /*08d0*/  FSETP.NEU.AND P0, PT, |R7|, +INF , PT ;  /* 0x7f8000000700780b */ /* 0x000fda0003f0d200 */
[----:B------:R-:W-:Y:S01]  /*08e0*/  @!P0 FMUL R8, RZ, R7 ;  /* 0x00000007ff088220 */ /* 0x000fe20000400000 */
[----:B------:R-:W-:Y:S01]  /*08f0*/  @!P0 MOV R9, RZ ;  /* 0x000000ff00098202 */ /* 0x000fe20000000f00 */
[----:B------:R-:W-:Y:S06]  /*0900*/  @!P0 BRA `(.L_x_56) ;  /* 0x00000004005c8947 */ /* 0x000fec0003800000 */
[----:B------:R-:W0:Y:S01]  /*0910*/  LDC.64 R8, c[0x4][RZ] ;  /* 0x01000000ff087b82 */ /* 0x000e220000000a00 */
[----:B------:R-:W-:Y:S01]  /*0920*/  IMAD.SHL.U32 R0, R7, 0x100, RZ ;  /* 0x0000010007007824 */ /* 0x000fe200078e00ff */
[----:B------:R-:W-:Y:S01]  /*0930*/  UMOV UR5, URZ ;  /* 0x000000ff00057c82 */ /* 0x000fe20008000000 */
[----:B------:R-:W-:Y:S02]  /*0940*/  IMAD.MOV.U32 R21, RZ, RZ, RZ ;  /* 0x000000ffff157224 */ /* 0x000fe400078e00ff */
[----:B------:R-:W-:Y:S01]  /*0950*/  IMAD.MOV.U32 R23, RZ, RZ, RZ ;  /* 0x000000ffff177224 */ /* 0x000fe200078e00ff */
[----:B------:R-:W-:-:S07]  /*0960*/  LOP3.LUT R25, R0, 0x80000000, RZ, 0xfc, !PT ;  /* 0x8000000000197812 */ /* 0x000fce00078efcff */
.L_x_57:
        /* <DEDUP_REMOVED lines=33> */
[----:B------:R-:W-:-:S03]  /*0b80*/  ISETP.EQ.AND P5, PT, R17, 0x4, PT ;  /* 0x000000041100780c */ /* 0x000fc60003fa2270 */
[--C-:B------:R-:W-:Y:S01]  /*0b90*/  @P3 IMAD.MOV.U32 R0, RZ, RZ, R5.reuse ;  /* 0x000000ffff003224 */ /* 0x100fe200078e0005 */
[C---:B------:R-:W-:Y:S01]  /*0ba0*/  ISETP.EQ.AND P3, PT, R17.reuse, -0x4, PT ;  /* 0xfffffffc1100780c */ /* 0x040fe20003f62270 */
[----:B------:R-:W-:Y:S02]  /*0bb0*/  @P4 IMAD.MOV.U32 R8, RZ, RZ, R5 ;  /* 0x000000ffff084224 */ /* 0x000fe400078e0005 */
[--C-:B------:R-:W-:Y:S01]  /*0bc0*/  @P4 IMAD.MOV.U32 R0, RZ, RZ, R15.reuse ;  /* 0x000000ffff004224 */ /* 0x100fe200078e000f */
[----:B------:R-:W-:Y:S01]  /*0bd0*/  ISETP.EQ.AND P4, PT, R17, RZ, PT ;  /* 0x000000ff1100720c */ /* 0x000fe20003f82270 */
[----:B------:R-:W-:Y:S01]  /*0be0*/  @P2 IMAD.MOV.U32 R8, RZ, RZ, R15 ;  /* 0x000000ffff082224 */ /* 0x000fe200078e000f */
[----:B------:R-:W-:Y:S01]  /*0bf0*/  @P2 MOV R0, R14 ;  /* 0x0000000e00002202 */ /* 0x000fe20000000f00 */
[----:B------:R-:W-:Y:S02]  /*0c00*/  @P1 IMAD.MOV.U32 R8, RZ, RZ, R14 ;  /* 0x000000ffff081224 */ /* 0x000fe400078e000e */
[----:B------:R-:W-:-:S02]  /*0c10*/  @P1 IMAD.MOV.U32 R0, RZ, RZ, R13 ;  /* 0x000000ffff001224 */ /* 0x000fc400078e000d */
[----:B------:R-:W-:Y:S02]  /*0c20*/  @P0 IMAD.MOV.U32 R8, RZ, RZ, R13 ;  /* 0x000000ffff080224 */ /* 0x000fe400078e000d */
[--C-:B------:R-:W-:Y:S02]  /*0c30*/  @P0 IMAD.MOV.U32 R0, RZ, RZ, R12.reuse ;  /* 0x000000ffff000224 */ /* 0x100fe400078e000c */
[----:B------:R-:W-:Y:S02]  /*0c40*/  @P3 IMAD.MOV.U32 R8, RZ, RZ, R12 ;  /* 0x000000ffff083224 */ /* 0x000fe400078e000c */
[--C-:B------:R-:W-:Y:S02]  /*0c50*/  @P3 IMAD.MOV.U32 R0, RZ, RZ, R11.reuse ;  /* 0x000000ffff003224 */ /* 0x100fe400078e000b */
[----:B------:R-:W-:Y:S01]  /*0c60*/  @P4 IMAD.MOV.U32 R8, RZ, RZ, R11 ;  /* 0x000000ffff084224 */ /* 0x000fe200078e000b */
[----:B------:R-:W-:Y:S01]  /*0c70*/  @P5 MOV R8, R21 ;  /* 0x0000001500085202 */ /* 0x000fe20000000f00 */
[----:B------:R-:W-:Y:S01]  /*0c80*/  @P4 IMAD.MOV.U32 R0, RZ, RZ, R21 ;  /* 0x000000ffff004224 */ /* 0x000fe200078e0015 */
[----:B------:R-:W-:Y:S06]  /*0c90*/  @!P6 BRA `(.L_x_59) ;  /* 0x00000000002ce947 */ /* 0x000fec0003800000 */
[----:B------:R-:W-:Y:S02]  /*0ca0*/  @P2 IMAD.MOV.U32 R9, RZ, RZ, R5 ;  /* 0x000000ffff092224 */ /* 0x000fe400078e0005 */
[----:B------:R-:W-:Y:S02]  /*0cb0*/  @P1 IMAD.MOV.U32 R9, RZ, RZ, R15 ;  /* 0x000000ffff091224 */ /* 0x000fe400078e000f */
        /* <DEDUP_REMOVED lines=9> */
.L_x_59:
[----:B------:R-:W-:Y:S05]  /*0d50*/  BSYNC.RECONVERGENT B1 ;  /* 0x0000000000017941 */ /* 0x000fea0003800200 */
.L_x_58:
        /* <DEDUP_REMOVED lines=12> */
[----:B------:R-:W-:Y:S02]  /*0e20*/  ISETP.GE.AND P0, PT, R7, RZ, PT ;  /* 0x000000ff0700720c */ /* 0x000fe40003f06270 */
[----:B------:R-:W-:-:S05]  /*0e30*/  IADD3 R0, PT, PT, -R9, RZ, RZ ;  /* 0x000000ff09007210 */ /* 0x000fca0007ffe1ff */
[----:B------:R-:W-:Y:S01]  /*0e40*/  @!P1 IMAD.MOV.U32 R9, RZ, RZ, R0 ;  /* 0x000000ffff099224 */ /* 0x000fe200078e0000 */
[----:B0-----:R-:W-:-:S10]  /*0e50*/  DMUL R18, R16, UR6 ;  /* 0x0000000610127c28 */ /* 0x001fd40008000000 */
[----:B------:R-:W0:Y:S02]  /*0e60*/  F2F.F32.F64 R18, R18 ;  /* 0x0000001200127310 */ /* 0x000e240000301000 */
[----:B0-----:R-:W-:-:S07]  /*0e70*/  FSEL R8, -R18, R18, !P0 ;  /* 0x0000001212087208 */ /* 0x001fce0004000100 */
.L_x_56:
[----:B------:R-:W-:Y:S05]  /*0e80*/  BSYNC.RECONVERGENT B0 ;  /* 0x0000000000007941 */ /* 0x000fea0003800200 */
.L_x_55:
[----:B------:R-:W-:Y:S01]  /*0e90*/  FMUL R7, R8, R8 ;  /* 0x0000000808077220 */ /* 0x000fe20000400000 */
[C---:B------:R-:W-:Y:S01]  /*0ea0*/  LOP3.LUT R16, R9.reuse, 0x1, RZ, 0xc0, !PT ;  /* 0x0000000109107812 */ /* 0x040fe200078ec0ff */
[----:B------:R-:W-:Y:S01]  /*0eb0*/  VIADD R9, R9, 0x1 ;  /* 0x0000000109097836 */ /* 0x000fe20000000000 */
[----:B------:R-:W-:Y:S01]  /*0ec0*/  BSSY.RECONVERGENT B0, `(.L_x_60) ;  /* 0x0000077000007945 */ /* 0x000fe20003800200 */
[----:B------:R-:W-:Y:S01]  /*0ed0*/  FFMA R0, R7, R4, -0.0013887860113754868507 ;  /* 0xbab607ed07007423 */ /* 0x000fe20000000004 */
[----:B------:R-:W-:Y:S02]  /*0ee0*/  ISETP.NE.U32.AND P0, PT, R16, 0x1, PT ;  /* 0x000000011000780c */ /* 0x000fe40003f05070 */
[----:B------:R-:W-:Y:S02]  /*0ef0*/  LOP3.LUT P1, RZ, R9, 0x2, RZ, 0xc0, !PT ;  /* 0x0000000209ff7812 */ /* 0x000fe4000782c0ff */
[----:B------:R-:W-:Y:S02]  /*0f00*/  FSEL R16, R0, -0.00019574658654164522886, P0 ;  /* 0xb94d415300107808 */ /* 0x000fe40000000000 */
[----:B------:R-:W-:-:S02]  /*0f10*/  FSEL R18, R3, 0.0083327032625675201416, P0 ;  /* 0x3c0885e403127808 */ /* 0x000fc40000000000 */
[----:B------:R-:W-:Y:S02]  /*0f20*/  FSEL R0, R8, 1, !P0 ;  /* 0x3f80000008007808 */ /* 0x000fe40004000000 */
[----:B------:R-:W-:Y:S01]  /*0f30*/  FSEL R17, -R2, -0.16666662693023681641, P0 ;  /* 0xbe2aaaa802117808 */ /* 0x000fe20000000100 */
[C---:B------:R-:W-:Y:S02]  /*0f40*/  FFMA R16, R7.reuse, R16, R18 ;  /* 0x0000001007107223 */ /* 0x040fe40000000012 */
[C---:B------:R-:W-:Y:S02]  /*0f50*/  FFMA R9, R7.reuse, R0, RZ ;  /* 0x0000000007097223 */ /* 0x040fe400000000ff */
[----:B------:R-:W-:Y:S01]  /*0f60*/  FFMA R16, R7, R16, R17 ;  /* 0x0000001007107223 */ /* 0x000fe20000000011 */
[----:B------:R-:W-:-:S03]  /*0f70*/  IMAD.MOV.U32 R7, RZ, RZ, 0x3f7d70a4 ;  /* 0x3f7d70a4ff077424 */ /* 0x000fc600078e00ff */
[----:B------:R-:W-:-:S04]  /*0f80*/  FFMA R0, R9, R16, R0 ;  /* 0x0000001009007223 */ /* 0x000fc80000000000 */
[----:B------:R-:W-:-:S04]  /*0f90*/  @P1 FADD R0, RZ, -R0 ;  /* 0x80000000ff001221 */ /* 0x000fc80000000000 */
[----:B------:R-:W-:-:S04]  /*0fa0*/  FMUL R9, R0, 1.5 ;  /* 0x3fc0000000097820 */ /* 0x000fc80000400000 */
[----:B------:R-:W-:-:S04]  /*0fb0*/  FFMA R10, R10, 2, R9 ;  /* 0x400000000a0a7823 */ /* 0x000fc80000000009 */
[----:B------:R-:W-:-:S04]  /*0fc0*/  FFMA R10, R10, R7, 0.0099999997764825820923 ;  /* 0x3c23d70a0a0a7423 */ /* 0x000fc80000000007 */
[C---:B------:R-:W-:Y:S01]  /*0fd0*/  FMUL R0, R10.reuse, 0.63661974668502807617 ;  /* 0x3f22f9830a007820 */ /* 0x040fe20000400000 */
[----:B------:R-:W-:-:S05]  /*0fe0*/  FSETP.GE.AND P0, PT, |R10|, 105615, PT ;  /* 0x47ce47800a00780b */ /* 0x000fca0003f06200 */
[----:B------:R-:W0:Y:S02]  /*0ff0*/  F2I.NTZ R0, R0 ;  /* 0x0000000000007305 */ /* 0x000e240000203100 */
[----:B0-----:R-:W-:Y:S01]  /*1000*/  I2FP.F32.S32 R21, R0 ;  /* 0x0000000000157245 */ /* 0x001fe20000201400 */
[----:B------:R-:W-:-:S04]  /*1010*/  IMAD.MOV.U32 R20, RZ, RZ, R0 ;  /* 0x000000ffff147224 */ /* 0x000fc800078e0000 */
[----:B------:R-:W-:-:S04]  /*1020*/  FFMA R8, R21, -1.5707962512969970703, R10 ;  /* 0xbfc90fda15087823 */ /* 0x000fc8000000000a */
[----:B------:R-:W-:-:S04]  /*1030*/  FFMA R8, R21, -7.5497894158615963534e-08, R8 ;  /* 0xb3a2216815087823 */ /* 0x000fc80000000008 */
[----:B------:R-:W-:-:S04]  /*1040*/  FFMA R21, R21, -5.3903029534742383927e-15, R8 ;  /* 0xa7c234c515157823 */ /* 0x000fc80000000008 */
[----:B------:R-:W-:Y:S01]  /*1050*/  IMAD.MOV.U32 R8, RZ, RZ, R21 ;  /* 0x000000ffff087224 */ /* 0x000fe200078e0015 */
        /* <DEDUP_REMOVED lines=9> */
.L_x_63:
[----:B0-----:R-:W-:-:S06]  /*10f0*/  IMAD.WIDE.U32 R16, R25, 0x4, R8 ;  /* 0x0000000419107825 */ /* 0x001fcc00078e0008 */
[----:B------:R-:W2:Y:S01]  /*1100*/  LDG.E.CONSTANT R16, desc[UR8][R16.64] ;  /* 0x0000000810107981 */ /* 0x000ea2000c1e9900 */
[C---:B------:R-:W-:Y:S01]  /*1110*/  SHF.L.U32 R0, R25.reuse, 0x2, RZ ;  /* 0x0000000219007819 */ /* 0x040fe200000006ff */
        /* <DEDUP_REMOVED lines=21> */
[----:B------:R-:W-:-:S03]  /*1270*/  LOP3.LUT P6, RZ, R8, 0x1f, RZ, 0xc0, !PT ;  /* 0x0000001f08ff7812 */ /* 0x000fc600078cc0ff */
[----:B------:R-:W-:-:S05]  /*1280*/  VIADD R0, R0, 0xffffff80 ;  /* 0xffffff8000007836 */ /* 0x000fca0000000000 */
[----:B------:R-:W-:-:S04]  /*1290*/  SHF.R.U32.HI R0, RZ, 0x5, R0 ;  /* 0x00000005ff007819 */ /* 0x000fc80000011600 */
[----:B------:R-:W-:-:S04]  /*12a0*/  LEA R17, -R0, RZ, 0x2 ;  /* 0x000000ff00117211 */ /* 0x000fc800078e11ff */
        /* <DEDUP_REMOVED lines=11> */
[----:B------:R-:W-:Y:S02]  /*1360*/  @P2 IMAD.MOV.U32 R9, RZ, RZ, R15 ;  /* 0x000000ffff092224 */ /* 0x000fe400078e000f */
[--C-:B------:R-:W-:Y:S02]  /*1370*/  @P2 IMAD.MOV.U32 R0, RZ, RZ, R14.reuse ;  /* 0x000000ffff002224 */ /* 0x100fe400078e000e */
[----:B------:R-:W-:-:S02]  /*1380*/  @P1 IMAD.MOV.U32 R9, RZ, RZ, R14 ;  /* 0x000000ffff091224 */ /* 0x000fc400078e000e */
[--C-:B------:R-:W-:Y:S01]  /*1390*/  @P1 IMAD.MOV.U32 R0, RZ, RZ, R13.reuse ;  /* 0x000000ffff001224 */ /* 0x100fe200078e000d */
[----:B------:R-:W-:Y:S01]  /*13a0*/  @P0 MOV R0, R12 ;  /* 0x0000000c00000202 */ /* 0x000fe20000000f00 */
[----:B------:R-:W-:Y:S02]  /*13b0*/  @P0 IMAD.MOV.U32 R9, RZ, RZ, R13 ;  /* 0x000000ffff090224 */ /* 0x000fe400078e000d */
[----:B------:R-:W-:Y:S02]  /*13c0*/  @P3 IMAD.MOV.U32 R9, RZ, RZ, R12 ;  /* 0x000000ffff093224 */ /* 0x000fe400078e000c */
[--C-:B------:R-:W-:Y:S02]  /*13d0*/  @P3 IMAD.MOV.U32 R0, RZ, RZ, R11.reuse ;  /* 0x000000ffff003224 */ /* 0x100fe400078e000b */
[----:B------:R-:W-:Y:S02]  /*13e0*/  @P5 IMAD.MOV.U32 R9, RZ, RZ, R11 ;  /* 0x000000ffff095224 */ /* 0x000fe400078e000b */
[----:B------:R-:W-:-:S02]  /*13f0*/  @P5 IMAD.MOV.U32 R0, RZ, RZ, R23 ;  /* 0x000000ffff005224 */ /* 0x000fc400078e0017 */
[----:B------:R-:W-:Y:S01]  /*1400*/  @P4 IMAD.MOV.U32 R9, RZ, RZ, R23 ;  /* 0x000000ffff094224 */ /* 0x000fe200078e0017 */
        /* <DEDUP_REMOVED lines=12> */
.L_x_65:
[----:B------:R-:W-:Y:S05]  /*14d0*/  BSYNC.RECONVERGENT B1 ;  /* 0x0000000000017941 */ /* 0x000fea0003800200 */
.L_x_64:
        /* <DEDUP_REMOVED lines=19> */
.L_x_62:
[----:B------:R-:W-:Y:S01]  /*1610*/  FMUL R8, RZ, R10 ;  /* 0x0000000aff087220 */ /* 0x000fe20000400000 */
[----:B------:R-:W-:-:S07]  /*1620*/  IMAD.MOV.U32 R0, RZ, RZ, RZ ;  /* 0x000000ffff007224 */ /* 0x000fce00078e00ff */
.L_x_61:
[----:B------:R-:W-:Y:S05]  /*1630*/  BSYNC.RECONVERGENT B0 ;  /* 0x0000000000007941 */ /* 0x000fea0003800200 */
.L_x_60:
        /* <DEDUP_REMOVED lines=10> */
[C---:B------:R-:W-:Y:S01]  /*16e0*/  FFMA R16, R9.reuse, R16, R18 ;  /* 0x0000001009107223 */ /* 0x040fe20000000012 */
[----:B------:R-:W-:Y:S01]  /*16f0*/  FSETP.GE.AND P0, PT, |R10|, 105615, PT ;  /* 0x47ce47800a00780b */ /* 0x000fe20003f06200 */
[C---:B------:R-:W-:Y:S02]  /*1700*/  FFMA R17, R9.reuse, R0, RZ ;  /* 0x0000000009117223 */ /* 0x040fe400000000ff */
[----:B------:R-:W-:-:S04]  /*1710*/  FFMA R16, R9, R16, R19 ;  /* 0x0000001009107223 */ /* 0x000fc80000000013 */
[----:B------:R-:W-:-:S04]  /*1720*/  FFMA R22, R17, R16, R0 ;  /* 0x0000001011167223 */ /* 0x000fc80000000000 */
[----:B------:R-:W-:Y:S02]  /*1730*/  @P1 FADD R22, RZ, -R22 ;  /* 0x80000016ff161221 */ /* 0x000fe40000000000 */
[----:B------:R-:W-:Y:S05]  /*1740*/  @!P0 BRA `(.L_x_67) ;  /* 0x0000000400708947 */ /* 0x000fea0003800000 */
        /* <DEDUP_REMOVED lines=8> */
.L_x_69:
        /* <DEDUP_REMOVED lines=16> */
[----:B------:R-:W-:Y:S01]  /*18d0*/  @P1 MOV R11, R0 ;  /* 0x00000000000b1202 */ /* 0x000fe20000000f00 */
[--C-:B------:R-:W-:Y:S02]  /*18e0*/  @P4 IMAD.MOV.U32 R14, RZ, RZ, R0.reuse ;  /* 0x000000ffff0e4224 */ /* 0x100fe400078e0000 */
[--C-:B------:R-:W-:Y:S02]  /*18f0*/  @P3 IMAD.MOV.U32 R13, RZ, RZ, R0.reuse ;  /* 0x000000ffff0d3224 */ /* 0x100fe400078e0000 */
[----:B------:R-:W-:-:S05]  /*1900*/  @P2 IMAD.MOV.U32 R12, RZ, RZ, R0 ;  /* 0x000000ffff0c2224 */ /* 0x000fca00078e0000 */
        /* <DEDUP_REMOVED lines=19> */
[----:B------:R-:W-:Y:S02]  /*1a40*/  @P2 IMAD.MOV.U32 R8, RZ, RZ, R15 ;  /* 0x000000ffff082224 */ /* 0x000fe400078e000f */
[--C-:B------:R-:W-:Y:S01]  /*1a50*/  @P2 IMAD.MOV.U32 R0, RZ, RZ, R14.reuse ;  /* 0x000000ffff002224 */ /* 0x100fe200078e000e */
[----:B------:R-:W-:Y:S01]  /*1a60*/  @P1 MOV R0, R13 ;  /* 0x0000000d00001202 */ /* 0x000fe20000000f00 */
[----:B------:R-:W-:-:S02]  /*1a70*/  @P1 IMAD.MOV.U32 R8, RZ, RZ, R14 ;  /* 0x000000ffff081224 */ /* 0x000fc400078e000e */
[----:B------:R-:W-:Y:S02]  /*1a80*/  @P0 IMAD.MOV.U32 R8, RZ, RZ, R13 ;  /* 0x000000ffff080224 */ /* 0x000fe400078e000d */
[--C-:B------:R-:W-:Y:S02]  /*1a90*/  @P0 IMAD.MOV.U32 R0, RZ, RZ, R12.reuse ;  /* 0x000000ffff000224 */ /* 0x100fe400078e000c */
[----:B------:R-:W-:Y:S02]  /*1aa0*/  @P3 IMAD.MOV.U32 R8, RZ, RZ, R12 ;  /* 0x000000ffff083224 */ /* 0x000fe400078e000c */
[--C-:B------:R-:W-:Y:S02]  /*1ab0*/  @P3 IMAD.MOV.U32 R0, RZ, RZ, R11.reuse ;  /* 0x000000ffff003224 */ /* 0x100fe400078e000b */
[----:B------:R-:W-:Y:S02]  /*1ac0*/  @P4 IMAD.MOV.U32 R8, RZ, RZ, R11 ;  /* 0x000000ffff084224 */ /* 0x000fe400078e000b */
[----:B------:R-:W-:-:S02]  /*1ad0*/  @P4 IMAD.MOV.U32 R0, RZ, RZ, R21 ;  /* 0x000000ffff004224 */ /* 0x000fc400078e0015 */
[----:B------:R-:W-:Y:S01]  /*1ae0*/  @P5 IMAD.MOV.U32 R8, RZ, RZ, R21 ;  /* 0x000000ffff085224 */ /* 0x000fe200078e0015 */
        /* <DEDUP_REMOVED lines=12> */
.L_x_71:
[----:B------:R-:W-:Y:S05]  /*1bb0*/  BSYNC.RECONVERGENT B1 ;  /* 0x0000000000017941 */ /* 0x000fea0003800200 */
.L_x_70:
        /* <DEDUP_REMOVED lines=19> */
.L_x_68:
[----:B------:R-:W-:Y:S01]  /*1cf0*/  FMUL R21, RZ, R10 ;  /* 0x0000000aff157220 */ /* 0x000fe20000400000 */
[----:B------:R-:W-:-:S07]  /*1d00*/  MOV R20, RZ ;  /* 0x000000ff00147202 */ /* 0x000fce0000000f00 */
.L_x_67:
[----:B------:R-:W-:Y:S05]  /*1d10*/  BSYNC.RECONVERGENT B0 ;  /* 0x0000000000007941 */ /* 0x000fea0003800200 */
.L_x_66:
        /* <DEDUP_REMOVED lines=13> */
[----:B------:R-:W-:-:S04]  /*1df0*/  FFMA R8, R9, R8, R19 ;  /* 0x0000000809087223 */ /* 0x000fc80000000013 */
        /* <DEDUP_REMOVED lines=23> */
.L_x_75:
        /* <DEDUP_REMOVED lines=36> */
[--C-:B------:R-:W-:Y:S01]  /*21b0*/  @P4 IMAD.MOV.U32 R0, RZ, RZ, R15.reuse ;  /* 0x000000ffff004224 */ /* 0x100fe200078e000f */
[----:B------:R-:W-:Y:S01]  /*21c0*/  @P4 MOV R9, R5 ;  /* 0x0000000500094202 */ /* 0x000fe20000000f00 */
[----:B------:R-:W-:Y:S01]  /*21d0*/  @P2 IMAD.MOV.U32 R9, RZ, RZ, R15 ;  /* 0x000000ffff092224 */ /* 0x000fe200078e000f */
[----:B------:R-:W-:Y:S01]  /*21e0*/  ISETP.EQ.AND P4, PT, R17, 0x4, PT ;  /* 0x000000041100780c */ /* 0x000fe20003f82270 */
[--C-:B------:R-:W-:Y:S02]  /*21f0*/  @P2 IMAD.MOV.U32 R0, RZ, RZ, R14.reuse ;  /* 0x000000ffff002224 */ /* 0x100fe400078e000e */
[----:B------:R-:W-:Y:S02]  /*2200*/  @P1 IMAD.MOV.U32 R9, RZ, RZ, R14 ;  /* 0x000000ffff091224 */ /* 0x000fe400078e000e */
[----:B------:R-:W-:-:S02]  /*2210*/  @P1 IMAD.MOV.U32 R0, RZ, RZ, R13 ;  /* 0x000000ffff001224 */ /* 0x000fc400078e000d */
[----:B------:R-:W-:Y:S02]  /*2220*/  @P0 IMAD.MOV.U32 R9, RZ, RZ, R13 ;  /* 0x000000ffff090224 */ /* 0x000fe400078e000d */
[--C-:B------:R-:W-:Y:S01]  /*2230*/  @P0 IMAD.MOV.U32 R0, RZ, RZ, R12.reuse ;  /* 0x000000ffff000224 */ /* 0x100fe200078e000c */
[----:B------:R-:W-:Y:S01]  /*2240*/  @P3 MOV R0, R11 ;  /* 0x0000000b00003202 */ /* 0x000fe20000000f00 */
[----:B------:R-:W-:Y:S02]  /*2250*/  @P3 IMAD.MOV.U32 R9, RZ, RZ, R12 ;  /* 0x000000ffff093224 */ /* 0x000fe400078e000c */
        /* <DEDUP_REMOVED lines=11> */
[----:B------:R-:W-:Y:S01]  /*2310*/  @P5 IMAD.MOV.U32 R16, RZ, RZ, R12 ;  /* 0x000000ffff105224 */ /* 0x000fe200078e000c */
[----:B------:R-:W-:-:S09]  /*2320*/  @P4 MOV R16, R11 ;  /* 0x0000000b00104202 */ /* 0x000fd20000000f00 */
[----:B------:R-:W-:-:S05]  /*2330*/  @P0 IMAD.MOV.U32 R16, RZ, RZ, R23 ;  /* 0x000000ffff100224 */ /* 0x000fca00078e0017 */
[----:B------:R-:W-:-:S07]  /*2340*/  SHF.L.W.U32.HI R9, R16, R8, R9 ;  /* 0x0000000810097219 */ /* 0x000fce0000010e09 */
.L_x_77:
[----:B------:R-:W-:Y:S05]  /*2350*/  BSYNC.RECONVERGENT B1 ;  /* 0x0000000000017941 */ /* 0x000fea0003800200 */
.L_x_76:
        /* <DEDUP_REMOVED lines=19> */
.L_x_74:
[----:B------:R-:W-:Y:S01]  /*2490*/  FMUL R8, RZ, R10 ;  /* 0x0000000aff087220 */ /* 0x000fe20000400000 */
[----:B------:R-:W-:-:S07]  /*24a0*/  IMAD.MOV.U32 R0, RZ, RZ, RZ ;  /* 0x000000ffff007224 */ /* 0x000fce00078e00ff */
.L_x_73:
[----:B------:R-:W-:Y:S05]  /*24b0*/  BSYNC.RECONVERGENT B0 ;  /* 0x0000000000007941 */ /* 0x000fea0003800200 */
.L_x_72:
        /* <DEDUP_REMOVED lines=25> */
.L_x_81:
        /* <DEDUP_REMOVED lines=51> */
[----:B------:R-:W-:Y:S02]  /*2980*/  @P2 IMAD.MOV.U32 R9, RZ, RZ, R5 ;  /* 0x000000ffff092224 */ /* 0x000fe400078e0005 */
[----:B------:R-:W-:Y:S02]  /*2990*/  @P1 IMAD.MOV.U32 R9, RZ, RZ, R15 ;  /* 0x000000ffff091224 */ /* 0x000fe400078e000f */
[----:B------:R-:W-:Y:S01]  /*29a0*/  @P0 IMAD.MOV.U32 R9, RZ, RZ, R14 ;  /* 0x000000ffff090224 */ /* 0x000fe200078e000e */
[----:B------:R-:W-:Y:S02]  /*29b0*/  ISETP.EQ.AND P0, PT, R17, 0x8, PT ;  /* 0x000000081100780c */ /* 0x000fe40003f02270 */
[----:B------:R-:W-:Y:S01]  /*29c0*/  @P3 MOV R9, R13 ;  /* 0x0000000d00093202 */ /* 0x000fe20000000f00 */
[----:B------:R-:W-:Y:S01]  /*29d0*/  @P4 IMAD.MOV.U32 R9, RZ, RZ, R12 ;  /* 0x000000ffff094224 */ /* 0x000fe200078e000c */
[----:B------:R-:W-:Y:S01]  /*29e0*/  LOP3.LUT R17, R16, 0x1f, RZ, 0xc0, !PT ;  /* 0x0000001f10117812 */ /* 0x000fe200078ec0ff */
[----:B------:R-:W-:-:S03]  /*29f0*/  @P5 IMAD.MOV.U32 R9, RZ, RZ, R11 ;  /* 0x000000ffff095224 */ /* 0x000fc600078e000b */
[----:B------:R-:W-:-:S05]  /*2a00*/  SHF.L.W.U32.HI R0, R8, R17, R0 ;  /* 0x0000001108007219 */ /* 0x000fca0000010e00 */
[----:B------:R-:W-:-:S05]  /*2a10*/  @P0 IMAD.MOV.U32 R9, RZ, RZ, R21 ;  /* 0x000000ffff090224 */ /* 0x000fca00078e0015 */
[----:B------:R-:W-:-:S07]  /*2a20*/  SHF.L.W.U32.HI R8, R9, R17, R8 ;  /* 0x0000001109087219 */ /* 0x000fce0000010e08 */
.L_x_83:
[----:B------:R-:W-:Y:S05]  /*2a30*/  BSYNC.RECONVERGENT B1 ;  /* 0x0000000000017941 */ /* 0x000fea0003800200 */
.L_x_82:
        /* <DEDUP_REMOVED lines=19> */
.L_x_80:
[----:B------:R-:W-:Y:S01]  /*2b70*/  FMUL R21, RZ, R10 ;  /* 0x0000000aff157220 */ /* 0x000fe20000400000 */
[----:B------:R-:W-:-:S07]  /*2b80*/  IMAD.MOV.U32 R20, RZ, RZ, RZ ;  /* 0x000000ffff147224 */ /* 0x000fce00078e00ff */
.L_x_79:
[----:B------:R-:W-:Y:S05]  /*2b90*/  BSYNC.RECONVERGENT B0 ;  /* 0x0000000000007941 */ /* 0x000fea0003800200 */
.L_x_78:
        /* <DEDUP_REMOVED lines=22> */
[-C--:B0-----:R-:W-:Y:S02]  /*2d00*/  I2FP.F32.S32 R21, R0.reuse ;  /* 0x0000000000157245 */ /* 0x081fe40000201400 */
[----:B------:R-:W-:-:S03]  /*2d10*/  MOV R20, R0 ;  /* 0x0000000000147202 */ /* 0x000fc60000000f00 */
        /* <DEDUP_REMOVED lines=13> */
.L_x_87:
        /* <DEDUP_REMOVED lines=39> */
[--C-:B------:R-:W-:Y:S01]  /*3060*/  @P2 IMAD.MOV.U32 R0, RZ, RZ, R14.reuse ;  /* 0x000000ffff002224 */ /* 0x100fe200078e000e */
[----:B------:R-:W-:Y:S01]  /*3070*/  @P2 MOV R9, R15 ;  /* 0x0000000f00092202 */ /* 0x000fe20000000f00 */
[----:B------:R-:W-:Y:S02]  /*3080*/  @P1 IMAD.MOV.U32 R9, RZ, RZ, R14 ;  /* 0x000000ffff091224 */ /* 0x000fe400078e000e */
[----:B------:R-:W-:-:S02]  /*3090*/  @P1 IMAD.MOV.U32 R0, RZ, RZ, R13 ;  /* 0x000000ffff001224 */ /* 0x000fc400078e000d */
[----:B------:R-:W-:Y:S02]  /*30a0*/  @P0 IMAD.MOV.U32 R9, RZ, RZ, R13 ;  /* 0x000000ffff090224 */ /* 0x000fe400078e000d */
[--C-:B------:R-:W-:Y:S02]  /*30b0*/  @P0 IMAD.MOV.U32 R0, RZ, RZ, R12.reuse ;  /* 0x000000ffff000224 */ /* 0x100fe400078e000c */
[----:B------:R-:W-:Y:S02]  /*30c0*/  @P3 IMAD.MOV.U32 R9, RZ, RZ, R12 ;  /* 0x000000ffff093224 */ /* 0x000fe400078e000c */
[--C-:B------:R-:W-:Y:S01]  /*30d0*/  @P3 IMAD.MOV.U32 R0, RZ, RZ, R11.reuse ;  /* 0x000000ffff003224 */ /* 0x100fe200078e000b */
[----:B------:R-:W-:Y:S01]  /*30e0*/  @P5 MOV R0, R23 ;  /* 0x0000001700005202 */ /* 0x000fe20000000f00 */
[----:B------:R-:W-:Y:S02]  /*30f0*/  @P5 IMAD.MOV.U32 R9, RZ, RZ, R11 ;  /* 0x000000ffff095224 */ /* 0x000fe400078e000b */
        /* <DEDUP_REMOVED lines=13> */
.L_x_89:
[----:B------:R-:W-:Y:S05]  /*31d0*/  BSYNC.RECONVERGENT B1 ;  /* 0x0000000000017941 */ /* 0x000fea0003800200 */
.L_x_88:
        /* <DEDUP_REMOVED lines=19> */
.L_x_86:
[----:B------:R-:W-:Y:S01]  /*3310*/  FMUL R8, RZ, R10 ;  /* 0x0000000aff087220 */ /* 0x000fe20000400000 */
[----:B------:R-:W-:-:S07]  /*3320*/  IMAD.MOV.U32 R0, RZ, RZ, RZ ;  /* 0x000000ffff007224 */ /* 0x000fce00078e00ff */
.L_x_85:
[----:B------:R-:W-:Y:S05]  /*3330*/  BSYNC.RECONVERGENT B0 ;  /* 0x0000000000007941 */ /* 0x000fea0003800200 */
.L_x_84:
        /* <DEDUP_REMOVED lines=25> */
.L_x_93:
        /* <DEDUP_REMOVED lines=34> */
[----:B------:R-:W-:Y:S01]  /*36f0*/  @P3 IMAD.MOV.U32 R0, RZ, RZ, R5 ;  /* 0x000000ffff003224 */ /* 0x000fe200078e0005 */
[C---:B------:R-:W-:Y:S01]  /*3700*/  ISETP.EQ.AND P3, PT, R17.reuse, -0x4, PT ;  /* 0xfffffffc1100780c */ /* 0x040fe20003f62270 */
[--C-:B------:R-:W-:Y:S01]  /*3710*/  @P4 IMAD.MOV.U32 R0, RZ, RZ, R15.reuse ;  /* 0x000000ffff004224 */ /* 0x100fe200078e000f */
[----:B------:R-:W-:Y:S01]  /*3720*/  @P4 MOV R8, R5 ;  /* 0x0000000500084202 */ /* 0x000fe20000000f00 */
[----:B------:R-:W-:Y:S01]  /*3730*/  @P2 IMAD.MOV.U32 R8, RZ, RZ, R15 ;  /* 0x000000ffff082224 */ /* 0x000fe200078e000f */
[----:B------:R-:W-:Y:S01]  /*3740*/  ISETP.EQ.AND P4, PT, R17, RZ, PT ;  /* 0x000000ff1100720c */ /* 0x000fe20003f82270 */
        /* <DEDUP_REMOVED lines=17> */
[----:B------:R-:W-:Y:S01]  /*3860*/  @P4 IMAD.MOV.U32 R9, RZ, RZ, R12 ;  /* 0x000000ffff094224 */ /* 0x000fe200078e000c */
[----:B------:R-:W-:Y:S02]  /*3870*/  @P5 MOV R9, R11 ;  /* 0x0000000b00095202 */ /* 0x000fe40000000f00 */
[----:B------:R-:W-:-:S07]  /*3880*/  SHF.L.W.U32.HI R0, R8, R17, R0 ;  /* 0x0000001108007219 */ /* 0x000fce0000010e00 */
[----:B------:R-:W-:-:S05]  /*3890*/  @P0 IMAD.MOV.U32 R9, RZ, RZ, R21 ;  /* 0x000000ffff090224 */ /* 0x000fca00078e0015 */
[----:B------:R-:W-:-:S07]  /*38a0*/  SHF.L.W.U32.HI R8, R9, R17, R8 ;  /* 0x0000001109087219 */ /* 0x000fce0000010e08 */
.L_x_95:
[----:B------:R-:W-:Y:S05]  /*38b0*/  BSYNC.RECONVERGENT B1 ;  /* 0x0000000000017941 */ /* 0x000fea0003800200 */
.L_x_94:
        /* <DEDUP_REMOVED lines=19> */
.L_x_92:
[----:B------:R-:W-:Y:S01]  /*39f0*/  FMUL R21, RZ, R10 ;  /* 0x0000000aff157220 */ /* 0x000fe20000400000 */
[----:B------:R-:W-:-:S07]  /*3a00*/  IMAD.MOV.U32 R20, RZ, RZ, RZ ;  /* 0x000000ffff147224 */ /* 0x000fce00078e00ff */
.L_x_91:
[----:B------:R-:W-:Y:S05]  /*3a10*/  BSYNC.RECONVERGENT B0 ;  /* 0x0000000000007941 */ /* 0x000fea0003800200 */
.L_x_90:
[----:B------:R-:W-:Y:S01]  /*3a20*/  FMUL R9, R21, R21 ;  /* 0x0000001515097220 */ /* 0x000fe20000400000 */
[C---:B------:R-:W-:Y:S01]  /*3a30*/  LOP3.LUT R0, R20.reuse, 0x1, RZ, 0xc0, !PT ;  /* 0x0000000114007812 */ /* 0x040fe200078ec0ff */
[----:B------:R-:W-:Y:S01]  /*3a40*/  VIADD R20, R20, 0x1 ;  /* 0x0000000114147836 */ /* 0x000fe20000000000 */
[----:B------:R-:W-:Y:S01]  /*3a50*/  UIADD3 UR4, UPT, UPT, UR4, 0x4, URZ ;  /* 0x0000000404047890 */ /* 0x000fe2000fffe0ff */
[----:B------:R-:W-:Y:S01]  /*3a60*/  FFMA R4, R9, R4, -0.0013887860113754868507 ;  /* 0xbab607ed09047423 */ /* 0x000fe20000000004 */
[----:B------:R-:W-:Y:S02]  /*3a70*/  ISETP.NE.U32.AND P0, PT, R0, 0x1, PT ;  /* 0x000000010000780c */ /* 0x000fe40003f05070 */
[----:B------:R-:W-:Y:S01]  /*3a80*/  LOP3.LUT P1, RZ, R20, 0x2, RZ, 0xc0, !PT ;  /* 0x0000000214ff7812 */ /* 0x000fe2000782c0ff */
[----:B------:R-:W-:Y:S01]  /*3a90*/  UISETP.NE.AND UP0, UPT, UR4, 0x64, UPT ;  /* 0x000000640400788c */ /* 0x000fe2000bf05270 */
[----:B------:R-:W-:Y:S02]  /*3aa0*/  FSEL R8, R3, 0.0083327032625675201416, P0 ;  /* 0x3c0885e403087808 */ /* 0x000fe40000000000 */
[----:B------:R-:W-:-:S02]  /*3ab0*/  FSEL R4, R4, -0.00019574658654164522886, P0 ;  /* 0xb94d415304047808 */ /* 0x000fc40000000000 */
        /* <DEDUP_REMOVED lines=9> */
[----:B------:R-:W-:Y:S01]  /*3b50*/  FFMA R7, R22, R7, 0.0099999997764825820923 ;  /* 0x3c23d70a16077423 */ /* 0x000fe20000000007 */
[----:B------:R-:W-:Y:S06]  /*3b60*/  BRA.U UP0, `(.L_x_96) ;  /* 0xffffffc500587547 */ /* 0x000fec000b83ffff */
[----:B------:R-:W0:Y:S02]  /*3b70*/  LDC.64 R2, c[0x0][0x388] ;  /* 0x0000e200ff027b82 */ /* 0x000e240000000a00 */
[----:B0-----:R-:W-:-:S05]  /*3b80*/  IMAD.WIDE R2, R6, 0x4, R2 ;  /* 0x0000000406027825 */ /* 0x001fca00078e0202 */
[----:B------:R-:W-:Y:S01]  /*3b90*/  STG.E desc[UR8][R2.64], R7 ;  /* 0x0000000702007986 */ /* 0x000fe2000c101908 */
[----:B------:R-:W-:Y:S05]  /*3ba0*/  EXIT ;  /* 0x000000000000794d */ /* 0x000fea0003800000 */
.L_x_97:
        /* <DEDUP_REMOVED lines=13> */
.L_x_99:


//--------------------- .nv.global.init           --------------------------
	.section	.nv.global.init,"aw",@progbits
	.align	4
.nv.global.init:
	.type		__cudart_i2opi_f,@object
	.size		__cudart_i2opi_f,(.L_0 - __cudart_i2opi_f)
__cudart_i2opi_f:
        /*0000*/ 	.byte	0x41, 0x90, 0x43, 0x3c, 0x99, 0x95, 0x62, 0xdb, 0xc0, 0xdd, 0x34, 0xf5, 0xd1, 0x57, 0x27, 0xfc
        /*0010*/ 	.byte	0x29, 0x15, 0x44, 0x4e, 0x6e, 0x83, 0xf9, 0xa2
.L_0:


//--------------------- .nv.shared.reserved.0     --------------------------
	.section	.nv.shared.reserved.0,"aw",@nobits
	.weak		__nv_reservedSMEM_offset_0_alias
	.size		__nv_reservedSMEM_offset_0_alias, 0, 64
	.other		__nv_reservedSMEM_offset_0_alias,@"STO_CUDA_RESERVED_SHARED STV_DEFAULT"
__nv_reservedSMEM_offset_0_alias:
	.zero		0
	.zero		64


//--------------------- .nv.constant0._Z10convKernelPfS_iii --------------------------
	.section	.nv.constant0._Z10convKernelPfS_iii,"a",@progbits
	.sectionflags	@""
	.align	4
.nv.constant0._Z10convKernelPfS_iii:
	.zero		924


//--------------------- .nv.constant0._Z11imageKernelPfS_i --------------------------
	.section	.nv.constant0._Z11imageKernelPfS_i,"a",@progbits
	.sectionflags	@""
	.align	4
.nv.constant0._Z11imageKernelPfS_i:
	.zero		916


//--------------------- SYMBOLS --------------------------

	.type		.nv.reservedSmem.offset0,@object
	.size		.nv.reservedSmem.offset0,0x4
